//
// Generated by NVIDIA NVVM Compiler
//
// Compiler Build ID: CL-36424714
// Cuda compilation tools, release 13.0, V13.0.88
// Based on NVVM 20.0.0
//

.version 9.0
.target sm_100
.address_size 64

	// .globl	sample
// _ZZ6sampleE13shared_buffer has been demoted

.visible .entry sample(
	.param .u64 .ptr .align 1 sample_param_0,
	.param .u64 .ptr .align 1 sample_param_1,
	.param .u64 .ptr .align 1 sample_param_2,
	.param .u32 sample_param_3,
	.param .u32 sample_param_4,
	.param .u32 sample_param_5,
	.param .u32 sample_param_6
)
.maxntid 32
{
	.local .align 8 .b8 	__local_depot0[8];
	.reg .b64 	%SP;
	.reg .b64 	%SPL;
	.reg .pred 	%p<13>;
	.reg .b32 	%r<334>;
	.reg .b32 	%f<5121>;
	.reg .b64 	%rd<89>;
	// demoted variable
	.shared .align 1 .b8 _ZZ6sampleE13shared_buffer[8192];
	mov.u64 	%SPL, __local_depot0;
	ld.param.u64 	%rd5, [sample_param_0];
	ld.param.u64 	%rd6, [sample_param_1];
	ld.param.u64 	%rd7, [sample_param_2];
	ld.param.u32 	%r5, [sample_param_3];
	ld.param.u32 	%r6, [sample_param_4];
	ld.param.u32 	%r7, [sample_param_5];
	ld.param.u32 	%r8, [sample_param_6];
	cvta.to.global.u64 	%rd1, %rd7;
	cvta.to.global.u64 	%rd2, %rd6;
	cvta.to.global.u64 	%rd3, %rd5;
	add.u64 	%rd4, %SPL, 0;
	mov.b32 	%r9, 256;
	st.local.v2.u32 	[%rd4], {%r9, %r9};
	mov.u32 	%r1, %ctaid.x;
	mul.wide.u32 	%rd9, %r5, 4;
	add.s64 	%rd10, %rd4, %rd9;
	ld.local.u32 	%r2, [%rd10];
	setp.ge.u32 	%p1, %r1, %r2;
	@%p1 bra 	$L__BB0_5;
	setp.eq.s32 	%p11, %r5, 1;
	@%p11 bra 	$L__BB0_4;
	setp.ne.s32 	%p12, %r5, 0;
	@%p12 bra 	$L__BB0_20;
	ld.global.u64 	%rd71, [%rd3];
	ld.global.u64 	%rd72, [%rd2];
	ld.global.u64 	%rd73, [%rd1];
	mov.u32 	%r256, %tid.x;
	shl.b32 	%r257, %r256, 3;
	mov.u32 	%r258, _ZZ6sampleE13shared_buffer;
	add.s32 	%r259, %r258, %r257;
	shl.b32 	%r260, %r1, 7;
	and.b32  	%r261, %r260, 2147475456;
	shl.b32 	%r262, %r1, 6;
	and.b32  	%r263, %r262, 3584;
	shl.b32 	%r264, %r256, 1;
	add.s32 	%r265, %r263, %r264;
	or.b32  	%r266, %r265, %r261;
	mul.wide.u32 	%rd74, %r266, 4;
	add.s64 	%rd75, %rd71, %rd74;
	ld.v2.f32 	{%f3841, %f3842}, [%rd75];
	st.shared.v2.f32 	[%r259], {%f3841, %f3842};
	ld.v2.f32 	{%f3843, %f3844}, [%rd75+256];
	st.shared.v2.f32 	[%r259+256], {%f3843, %f3844};
	ld.v2.f32 	{%f3845, %f3846}, [%rd75+512];
	st.shared.v2.f32 	[%r259+512], {%f3845, %f3846};
	ld.v2.f32 	{%f3847, %f3848}, [%rd75+768];
	st.shared.v2.f32 	[%r259+768], {%f3847, %f3848};
	ld.v2.f32 	{%f3849, %f3850}, [%rd75+1024];
	st.shared.v2.f32 	[%r259+1024], {%f3849, %f3850};
	ld.v2.f32 	{%f3851, %f3852}, [%rd75+1280];
	st.shared.v2.f32 	[%r259+1280], {%f3851, %f3852};
	ld.v2.f32 	{%f3853, %f3854}, [%rd75+1536];
	st.shared.v2.f32 	[%r259+1536], {%f3853, %f3854};
	ld.v2.f32 	{%f3855, %f3856}, [%rd75+1792];
	st.shared.v2.f32 	[%r259+1792], {%f3855, %f3856};
	ld.v2.f32 	{%f3857, %f3858}, [%rd75+16384];
	st.shared.v2.f32 	[%r259+2048], {%f3857, %f3858};
	ld.v2.f32 	{%f3859, %f3860}, [%rd75+16640];
	st.shared.v2.f32 	[%r259+2304], {%f3859, %f3860};
	ld.v2.f32 	{%f3861, %f3862}, [%rd75+16896];
	st.shared.v2.f32 	[%r259+2560], {%f3861, %f3862};
	ld.v2.f32 	{%f3863, %f3864}, [%rd75+17152];
	st.shared.v2.f32 	[%r259+2816], {%f3863, %f3864};
	ld.v2.f32 	{%f3865, %f3866}, [%rd75+17408];
	st.shared.v2.f32 	[%r259+3072], {%f3865, %f3866};
	ld.v2.f32 	{%f3867, %f3868}, [%rd75+17664];
	st.shared.v2.f32 	[%r259+3328], {%f3867, %f3868};
	ld.v2.f32 	{%f3869, %f3870}, [%rd75+17920];
	st.shared.v2.f32 	[%r259+3584], {%f3869, %f3870};
	ld.v2.f32 	{%f3871, %f3872}, [%rd75+18176];
	st.shared.v2.f32 	[%r259+3840], {%f3871, %f3872};
	shl.b32 	%r267, %r1, 9;
	and.b32  	%r268, %r267, 3584;
	add.s32 	%r269, %r268, %r256;
	or.b32  	%r270, %r269, %r261;
	mul.wide.u32 	%rd76, %r270, 4;
	add.s64 	%rd77, %rd72, %rd76;
	ld.f32 	%f3873, [%rd77];
	shl.b32 	%r271, %r256, 2;
	add.s32 	%r272, %r258, 4096;
	add.s32 	%r273, %r272, %r271;
	st.shared.f32 	[%r273], %f3873;
	ld.f32 	%f3874, [%rd77+128];
	st.shared.f32 	[%r273+128], %f3874;
	ld.f32 	%f3875, [%rd77+256];
	st.shared.f32 	[%r273+256], %f3875;
	ld.f32 	%f3876, [%rd77+384];
	st.shared.f32 	[%r273+384], %f3876;
	ld.f32 	%f3877, [%rd77+512];
	st.shared.f32 	[%r273+512], %f3877;
	ld.f32 	%f3878, [%rd77+640];
	st.shared.f32 	[%r273+640], %f3878;
	ld.f32 	%f3879, [%rd77+768];
	st.shared.f32 	[%r273+768], %f3879;
	ld.f32 	%f3880, [%rd77+896];
	st.shared.f32 	[%r273+896], %f3880;
	ld.f32 	%f3881, [%rd77+1024];
	st.shared.f32 	[%r273+1024], %f3881;
	ld.f32 	%f3882, [%rd77+1152];
	st.shared.f32 	[%r273+1152], %f3882;
	ld.f32 	%f3883, [%rd77+1280];
	st.shared.f32 	[%r273+1280], %f3883;
	ld.f32 	%f3884, [%rd77+1408];
	st.shared.f32 	[%r273+1408], %f3884;
	ld.f32 	%f3885, [%rd77+1536];
	st.shared.f32 	[%r273+1536], %f3885;
	ld.f32 	%f3886, [%rd77+1664];
	st.shared.f32 	[%r273+1664], %f3886;
	ld.f32 	%f3887, [%rd77+1792];
	st.shared.f32 	[%r273+1792], %f3887;
	ld.f32 	%f3888, [%rd77+1920];
	st.shared.f32 	[%r273+1920], %f3888;
	ld.f32 	%f3889, [%rd77+16384];
	st.shared.f32 	[%r273+2048], %f3889;
	ld.f32 	%f3890, [%rd77+16512];
	st.shared.f32 	[%r273+2176], %f3890;
	ld.f32 	%f3891, [%rd77+16640];
	st.shared.f32 	[%r273+2304], %f3891;
	ld.f32 	%f3892, [%rd77+16768];
	st.shared.f32 	[%r273+2432], %f3892;
	ld.f32 	%f3893, [%rd77+16896];
	st.shared.f32 	[%r273+2560], %f3893;
	ld.f32 	%f3894, [%rd77+17024];
	st.shared.f32 	[%r273+2688], %f3894;
	ld.f32 	%f3895, [%rd77+17152];
	st.shared.f32 	[%r273+2816], %f3895;
	ld.f32 	%f3896, [%rd77+17280];
	st.shared.f32 	[%r273+2944], %f3896;
	ld.f32 	%f3897, [%rd77+17408];
	st.shared.f32 	[%r273+3072], %f3897;
	ld.f32 	%f3898, [%rd77+17536];
	st.shared.f32 	[%r273+3200], %f3898;
	ld.f32 	%f3899, [%rd77+17664];
	st.shared.f32 	[%r273+3328], %f3899;
	ld.f32 	%f3900, [%rd77+17792];
	st.shared.f32 	[%r273+3456], %f3900;
	ld.f32 	%f3901, [%rd77+17920];
	st.shared.f32 	[%r273+3584], %f3901;
	ld.f32 	%f3902, [%rd77+18048];
	st.shared.f32 	[%r273+3712], %f3902;
	ld.f32 	%f3903, [%rd77+18176];
	st.shared.f32 	[%r273+3840], %f3903;
	ld.f32 	%f3904, [%rd77+18304];
	st.shared.f32 	[%r273+3968], %f3904;
	mov.b32 	%r254, 0;
	mov.b32 	%r255, 32;
	// begin inline asm
	bar.sync %r254, %r255;
	// end inline asm
	shl.b32 	%r274, %r256, 5;
	shl.b32 	%r275, %r256, 7;
	and.b32  	%r276, %r275, 130816;
	add.s32 	%r277, %r258, %r276;
	ld.shared.f32 	%f3905, [%r277];
	and.b32  	%r278, %r275, 129024;
	shl.b32 	%r279, %r256, 10;
	and.b32  	%r280, %r279, 1024;
	or.b32  	%r281, %r280, %r278;
	add.s32 	%r282, %r272, %r281;
	ld.shared.f32 	%f3906, [%r282];
	fma.rn.f32 	%f3907, %f3905, %f3906, 0f00000000;
	ld.shared.f32 	%f3908, [%r282+256];
	fma.rn.f32 	%f3909, %f3905, %f3908, 0f00000000;
	ld.shared.f32 	%f3910, [%r282+512];
	fma.rn.f32 	%f3911, %f3905, %f3910, 0f00000000;
	ld.shared.f32 	%f3912, [%r282+768];
	fma.rn.f32 	%f3913, %f3905, %f3912, 0f00000000;
	ld.shared.f32 	%f3914, [%r277+4];
	ld.shared.f32 	%f3915, [%r282+4];
	fma.rn.f32 	%f3916, %f3914, %f3915, %f3907;
	ld.shared.f32 	%f3917, [%r282+260];
	fma.rn.f32 	%f3918, %f3914, %f3917, %f3909;
	ld.shared.f32 	%f3919, [%r282+516];
	fma.rn.f32 	%f3920, %f3914, %f3919, %f3911;
	ld.shared.f32 	%f3921, [%r282+772];
	fma.rn.f32 	%f3922, %f3914, %f3921, %f3913;
	ld.shared.f32 	%f3923, [%r277+8];
	ld.shared.f32 	%f3924, [%r282+8];
	fma.rn.f32 	%f3925, %f3923, %f3924, %f3916;
	ld.shared.f32 	%f3926, [%r282+264];
	fma.rn.f32 	%f3927, %f3923, %f3926, %f3918;
	ld.shared.f32 	%f3928, [%r282+520];
	fma.rn.f32 	%f3929, %f3923, %f3928, %f3920;
	ld.shared.f32 	%f3930, [%r282+776];
	fma.rn.f32 	%f3931, %f3923, %f3930, %f3922;
	ld.shared.f32 	%f3932, [%r277+12];
	ld.shared.f32 	%f3933, [%r282+12];
	fma.rn.f32 	%f3934, %f3932, %f3933, %f3925;
	ld.shared.f32 	%f3935, [%r282+268];
	fma.rn.f32 	%f3936, %f3932, %f3935, %f3927;
	ld.shared.f32 	%f3937, [%r282+524];
	fma.rn.f32 	%f3938, %f3932, %f3937, %f3929;
	ld.shared.f32 	%f3939, [%r282+780];
	fma.rn.f32 	%f3940, %f3932, %f3939, %f3931;
	ld.shared.f32 	%f3941, [%r277+16];
	ld.shared.f32 	%f3942, [%r282+16];
	fma.rn.f32 	%f3943, %f3941, %f3942, %f3934;
	ld.shared.f32 	%f3944, [%r282+272];
	fma.rn.f32 	%f3945, %f3941, %f3944, %f3936;
	ld.shared.f32 	%f3946, [%r282+528];
	fma.rn.f32 	%f3947, %f3941, %f3946, %f3938;
	ld.shared.f32 	%f3948, [%r282+784];
	fma.rn.f32 	%f3949, %f3941, %f3948, %f3940;
	ld.shared.f32 	%f3950, [%r277+20];
	ld.shared.f32 	%f3951, [%r282+20];
	fma.rn.f32 	%f3952, %f3950, %f3951, %f3943;
	ld.shared.f32 	%f3953, [%r282+276];
	fma.rn.f32 	%f3954, %f3950, %f3953, %f3945;
	ld.shared.f32 	%f3955, [%r282+532];
	fma.rn.f32 	%f3956, %f3950, %f3955, %f3947;
	ld.shared.f32 	%f3957, [%r282+788];
	fma.rn.f32 	%f3958, %f3950, %f3957, %f3949;
	ld.shared.f32 	%f3959, [%r277+24];
	ld.shared.f32 	%f3960, [%r282+24];
	fma.rn.f32 	%f3961, %f3959, %f3960, %f3952;
	ld.shared.f32 	%f3962, [%r282+280];
	fma.rn.f32 	%f3963, %f3959, %f3962, %f3954;
	ld.shared.f32 	%f3964, [%r282+536];
	fma.rn.f32 	%f3965, %f3959, %f3964, %f3956;
	ld.shared.f32 	%f3966, [%r282+792];
	fma.rn.f32 	%f3967, %f3959, %f3966, %f3958;
	ld.shared.f32 	%f3968, [%r277+28];
	ld.shared.f32 	%f3969, [%r282+28];
	fma.rn.f32 	%f3970, %f3968, %f3969, %f3961;
	ld.shared.f32 	%f3971, [%r282+284];
	fma.rn.f32 	%f3972, %f3968, %f3971, %f3963;
	ld.shared.f32 	%f3973, [%r282+540];
	fma.rn.f32 	%f3974, %f3968, %f3973, %f3965;
	ld.shared.f32 	%f3975, [%r282+796];
	fma.rn.f32 	%f3976, %f3968, %f3975, %f3967;
	ld.shared.f32 	%f3977, [%r277+32];
	ld.shared.f32 	%f3978, [%r282+32];
	fma.rn.f32 	%f3979, %f3977, %f3978, %f3970;
	ld.shared.f32 	%f3980, [%r282+288];
	fma.rn.f32 	%f3981, %f3977, %f3980, %f3972;
	ld.shared.f32 	%f3982, [%r282+544];
	fma.rn.f32 	%f3983, %f3977, %f3982, %f3974;
	ld.shared.f32 	%f3984, [%r282+800];
	fma.rn.f32 	%f3985, %f3977, %f3984, %f3976;
	ld.shared.f32 	%f3986, [%r277+36];
	ld.shared.f32 	%f3987, [%r282+36];
	fma.rn.f32 	%f3988, %f3986, %f3987, %f3979;
	ld.shared.f32 	%f3989, [%r282+292];
	fma.rn.f32 	%f3990, %f3986, %f3989, %f3981;
	ld.shared.f32 	%f3991, [%r282+548];
	fma.rn.f32 	%f3992, %f3986, %f3991, %f3983;
	ld.shared.f32 	%f3993, [%r282+804];
	fma.rn.f32 	%f3994, %f3986, %f3993, %f3985;
	ld.shared.f32 	%f3995, [%r277+40];
	ld.shared.f32 	%f3996, [%r282+40];
	fma.rn.f32 	%f3997, %f3995, %f3996, %f3988;
	ld.shared.f32 	%f3998, [%r282+296];
	fma.rn.f32 	%f3999, %f3995, %f3998, %f3990;
	ld.shared.f32 	%f4000, [%r282+552];
	fma.rn.f32 	%f4001, %f3995, %f4000, %f3992;
	ld.shared.f32 	%f4002, [%r282+808];
	fma.rn.f32 	%f4003, %f3995, %f4002, %f3994;
	ld.shared.f32 	%f4004, [%r277+44];
	ld.shared.f32 	%f4005, [%r282+44];
	fma.rn.f32 	%f4006, %f4004, %f4005, %f3997;
	ld.shared.f32 	%f4007, [%r282+300];
	fma.rn.f32 	%f4008, %f4004, %f4007, %f3999;
	ld.shared.f32 	%f4009, [%r282+556];
	fma.rn.f32 	%f4010, %f4004, %f4009, %f4001;
	ld.shared.f32 	%f4011, [%r282+812];
	fma.rn.f32 	%f4012, %f4004, %f4011, %f4003;
	ld.shared.f32 	%f4013, [%r277+48];
	ld.shared.f32 	%f4014, [%r282+48];
	fma.rn.f32 	%f4015, %f4013, %f4014, %f4006;
	ld.shared.f32 	%f4016, [%r282+304];
	fma.rn.f32 	%f4017, %f4013, %f4016, %f4008;
	ld.shared.f32 	%f4018, [%r282+560];
	fma.rn.f32 	%f4019, %f4013, %f4018, %f4010;
	ld.shared.f32 	%f4020, [%r282+816];
	fma.rn.f32 	%f4021, %f4013, %f4020, %f4012;
	ld.shared.f32 	%f4022, [%r277+52];
	ld.shared.f32 	%f4023, [%r282+52];
	fma.rn.f32 	%f4024, %f4022, %f4023, %f4015;
	ld.shared.f32 	%f4025, [%r282+308];
	fma.rn.f32 	%f4026, %f4022, %f4025, %f4017;
	ld.shared.f32 	%f4027, [%r282+564];
	fma.rn.f32 	%f4028, %f4022, %f4027, %f4019;
	ld.shared.f32 	%f4029, [%r282+820];
	fma.rn.f32 	%f4030, %f4022, %f4029, %f4021;
	ld.shared.f32 	%f4031, [%r277+56];
	ld.shared.f32 	%f4032, [%r282+56];
	fma.rn.f32 	%f4033, %f4031, %f4032, %f4024;
	ld.shared.f32 	%f4034, [%r282+312];
	fma.rn.f32 	%f4035, %f4031, %f4034, %f4026;
	ld.shared.f32 	%f4036, [%r282+568];
	fma.rn.f32 	%f4037, %f4031, %f4036, %f4028;
	ld.shared.f32 	%f4038, [%r282+824];
	fma.rn.f32 	%f4039, %f4031, %f4038, %f4030;
	ld.shared.f32 	%f4040, [%r277+60];
	ld.shared.f32 	%f4041, [%r282+60];
	fma.rn.f32 	%f4042, %f4040, %f4041, %f4033;
	ld.shared.f32 	%f4043, [%r282+316];
	fma.rn.f32 	%f4044, %f4040, %f4043, %f4035;
	ld.shared.f32 	%f4045, [%r282+572];
	fma.rn.f32 	%f4046, %f4040, %f4045, %f4037;
	ld.shared.f32 	%f4047, [%r282+828];
	fma.rn.f32 	%f4048, %f4040, %f4047, %f4039;
	ld.shared.f32 	%f4049, [%r277+64];
	ld.shared.f32 	%f4050, [%r282+64];
	fma.rn.f32 	%f4051, %f4049, %f4050, %f4042;
	ld.shared.f32 	%f4052, [%r282+320];
	fma.rn.f32 	%f4053, %f4049, %f4052, %f4044;
	ld.shared.f32 	%f4054, [%r282+576];
	fma.rn.f32 	%f4055, %f4049, %f4054, %f4046;
	ld.shared.f32 	%f4056, [%r282+832];
	fma.rn.f32 	%f4057, %f4049, %f4056, %f4048;
	ld.shared.f32 	%f4058, [%r277+68];
	ld.shared.f32 	%f4059, [%r282+68];
	fma.rn.f32 	%f4060, %f4058, %f4059, %f4051;
	ld.shared.f32 	%f4061, [%r282+324];
	fma.rn.f32 	%f4062, %f4058, %f4061, %f4053;
	ld.shared.f32 	%f4063, [%r282+580];
	fma.rn.f32 	%f4064, %f4058, %f4063, %f4055;
	ld.shared.f32 	%f4065, [%r282+836];
	fma.rn.f32 	%f4066, %f4058, %f4065, %f4057;
	ld.shared.f32 	%f4067, [%r277+72];
	ld.shared.f32 	%f4068, [%r282+72];
	fma.rn.f32 	%f4069, %f4067, %f4068, %f4060;
	ld.shared.f32 	%f4070, [%r282+328];
	fma.rn.f32 	%f4071, %f4067, %f4070, %f4062;
	ld.shared.f32 	%f4072, [%r282+584];
	fma.rn.f32 	%f4073, %f4067, %f4072, %f4064;
	ld.shared.f32 	%f4074, [%r282+840];
	fma.rn.f32 	%f4075, %f4067, %f4074, %f4066;
	ld.shared.f32 	%f4076, [%r277+76];
	ld.shared.f32 	%f4077, [%r282+76];
	fma.rn.f32 	%f4078, %f4076, %f4077, %f4069;
	ld.shared.f32 	%f4079, [%r282+332];
	fma.rn.f32 	%f4080, %f4076, %f4079, %f4071;
	ld.shared.f32 	%f4081, [%r282+588];
	fma.rn.f32 	%f4082, %f4076, %f4081, %f4073;
	ld.shared.f32 	%f4083, [%r282+844];
	fma.rn.f32 	%f4084, %f4076, %f4083, %f4075;
	ld.shared.f32 	%f4085, [%r277+80];
	ld.shared.f32 	%f4086, [%r282+80];
	fma.rn.f32 	%f4087, %f4085, %f4086, %f4078;
	ld.shared.f32 	%f4088, [%r282+336];
	fma.rn.f32 	%f4089, %f4085, %f4088, %f4080;
	ld.shared.f32 	%f4090, [%r282+592];
	fma.rn.f32 	%f4091, %f4085, %f4090, %f4082;
	ld.shared.f32 	%f4092, [%r282+848];
	fma.rn.f32 	%f4093, %f4085, %f4092, %f4084;
	ld.shared.f32 	%f4094, [%r277+84];
	ld.shared.f32 	%f4095, [%r282+84];
	fma.rn.f32 	%f4096, %f4094, %f4095, %f4087;
	ld.shared.f32 	%f4097, [%r282+340];
	fma.rn.f32 	%f4098, %f4094, %f4097, %f4089;
	ld.shared.f32 	%f4099, [%r282+596];
	fma.rn.f32 	%f4100, %f4094, %f4099, %f4091;
	ld.shared.f32 	%f4101, [%r282+852];
	fma.rn.f32 	%f4102, %f4094, %f4101, %f4093;
	ld.shared.f32 	%f4103, [%r277+88];
	ld.shared.f32 	%f4104, [%r282+88];
	fma.rn.f32 	%f4105, %f4103, %f4104, %f4096;
	ld.shared.f32 	%f4106, [%r282+344];
	fma.rn.f32 	%f4107, %f4103, %f4106, %f4098;
	ld.shared.f32 	%f4108, [%r282+600];
	fma.rn.f32 	%f4109, %f4103, %f4108, %f4100;
	ld.shared.f32 	%f4110, [%r282+856];
	fma.rn.f32 	%f4111, %f4103, %f4110, %f4102;
	ld.shared.f32 	%f4112, [%r277+92];
	ld.shared.f32 	%f4113, [%r282+92];
	fma.rn.f32 	%f4114, %f4112, %f4113, %f4105;
	ld.shared.f32 	%f4115, [%r282+348];
	fma.rn.f32 	%f4116, %f4112, %f4115, %f4107;
	ld.shared.f32 	%f4117, [%r282+604];
	fma.rn.f32 	%f4118, %f4112, %f4117, %f4109;
	ld.shared.f32 	%f4119, [%r282+860];
	fma.rn.f32 	%f4120, %f4112, %f4119, %f4111;
	ld.shared.f32 	%f4121, [%r277+96];
	ld.shared.f32 	%f4122, [%r282+96];
	fma.rn.f32 	%f4123, %f4121, %f4122, %f4114;
	ld.shared.f32 	%f4124, [%r282+352];
	fma.rn.f32 	%f4125, %f4121, %f4124, %f4116;
	ld.shared.f32 	%f4126, [%r282+608];
	fma.rn.f32 	%f4127, %f4121, %f4126, %f4118;
	ld.shared.f32 	%f4128, [%r282+864];
	fma.rn.f32 	%f4129, %f4121, %f4128, %f4120;
	ld.shared.f32 	%f4130, [%r277+100];
	ld.shared.f32 	%f4131, [%r282+100];
	fma.rn.f32 	%f4132, %f4130, %f4131, %f4123;
	ld.shared.f32 	%f4133, [%r282+356];
	fma.rn.f32 	%f4134, %f4130, %f4133, %f4125;
	ld.shared.f32 	%f4135, [%r282+612];
	fma.rn.f32 	%f4136, %f4130, %f4135, %f4127;
	ld.shared.f32 	%f4137, [%r282+868];
	fma.rn.f32 	%f4138, %f4130, %f4137, %f4129;
	ld.shared.f32 	%f4139, [%r277+104];
	ld.shared.f32 	%f4140, [%r282+104];
	fma.rn.f32 	%f4141, %f4139, %f4140, %f4132;
	ld.shared.f32 	%f4142, [%r282+360];
	fma.rn.f32 	%f4143, %f4139, %f4142, %f4134;
	ld.shared.f32 	%f4144, [%r282+616];
	fma.rn.f32 	%f4145, %f4139, %f4144, %f4136;
	ld.shared.f32 	%f4146, [%r282+872];
	fma.rn.f32 	%f4147, %f4139, %f4146, %f4138;
	ld.shared.f32 	%f4148, [%r277+108];
	ld.shared.f32 	%f4149, [%r282+108];
	fma.rn.f32 	%f4150, %f4148, %f4149, %f4141;
	ld.shared.f32 	%f4151, [%r282+364];
	fma.rn.f32 	%f4152, %f4148, %f4151, %f4143;
	ld.shared.f32 	%f4153, [%r282+620];
	fma.rn.f32 	%f4154, %f4148, %f4153, %f4145;
	ld.shared.f32 	%f4155, [%r282+876];
	fma.rn.f32 	%f4156, %f4148, %f4155, %f4147;
	ld.shared.f32 	%f4157, [%r277+112];
	ld.shared.f32 	%f4158, [%r282+112];
	fma.rn.f32 	%f4159, %f4157, %f4158, %f4150;
	ld.shared.f32 	%f4160, [%r282+368];
	fma.rn.f32 	%f4161, %f4157, %f4160, %f4152;
	ld.shared.f32 	%f4162, [%r282+624];
	fma.rn.f32 	%f4163, %f4157, %f4162, %f4154;
	ld.shared.f32 	%f4164, [%r282+880];
	fma.rn.f32 	%f4165, %f4157, %f4164, %f4156;
	ld.shared.f32 	%f4166, [%r277+116];
	ld.shared.f32 	%f4167, [%r282+116];
	fma.rn.f32 	%f4168, %f4166, %f4167, %f4159;
	ld.shared.f32 	%f4169, [%r282+372];
	fma.rn.f32 	%f4170, %f4166, %f4169, %f4161;
	ld.shared.f32 	%f4171, [%r282+628];
	fma.rn.f32 	%f4172, %f4166, %f4171, %f4163;
	ld.shared.f32 	%f4173, [%r282+884];
	fma.rn.f32 	%f4174, %f4166, %f4173, %f4165;
	ld.shared.f32 	%f4175, [%r277+120];
	ld.shared.f32 	%f4176, [%r282+120];
	fma.rn.f32 	%f4177, %f4175, %f4176, %f4168;
	ld.shared.f32 	%f4178, [%r282+376];
	fma.rn.f32 	%f4179, %f4175, %f4178, %f4170;
	ld.shared.f32 	%f4180, [%r282+632];
	fma.rn.f32 	%f4181, %f4175, %f4180, %f4172;
	ld.shared.f32 	%f4182, [%r282+888];
	fma.rn.f32 	%f4183, %f4175, %f4182, %f4174;
	ld.shared.f32 	%f4184, [%r277+124];
	ld.shared.f32 	%f4185, [%r282+124];
	fma.rn.f32 	%f4186, %f4184, %f4185, %f4177;
	ld.shared.f32 	%f4187, [%r282+380];
	fma.rn.f32 	%f4188, %f4184, %f4187, %f4179;
	ld.shared.f32 	%f4189, [%r282+636];
	fma.rn.f32 	%f4190, %f4184, %f4189, %f4181;
	ld.shared.f32 	%f4191, [%r282+892];
	fma.rn.f32 	%f4192, %f4184, %f4191, %f4183;
	ld.shared.f32 	%f4193, [%r277+128];
	ld.shared.f32 	%f4194, [%r282+128];
	fma.rn.f32 	%f4195, %f4193, %f4194, %f4186;
	ld.shared.f32 	%f4196, [%r282+384];
	fma.rn.f32 	%f4197, %f4193, %f4196, %f4188;
	ld.shared.f32 	%f4198, [%r282+640];
	fma.rn.f32 	%f4199, %f4193, %f4198, %f4190;
	ld.shared.f32 	%f4200, [%r282+896];
	fma.rn.f32 	%f4201, %f4193, %f4200, %f4192;
	ld.shared.f32 	%f4202, [%r277+132];
	ld.shared.f32 	%f4203, [%r282+132];
	fma.rn.f32 	%f4204, %f4202, %f4203, %f4195;
	ld.shared.f32 	%f4205, [%r282+388];
	fma.rn.f32 	%f4206, %f4202, %f4205, %f4197;
	ld.shared.f32 	%f4207, [%r282+644];
	fma.rn.f32 	%f4208, %f4202, %f4207, %f4199;
	ld.shared.f32 	%f4209, [%r282+900];
	fma.rn.f32 	%f4210, %f4202, %f4209, %f4201;
	ld.shared.f32 	%f4211, [%r277+136];
	ld.shared.f32 	%f4212, [%r282+136];
	fma.rn.f32 	%f4213, %f4211, %f4212, %f4204;
	ld.shared.f32 	%f4214, [%r282+392];
	fma.rn.f32 	%f4215, %f4211, %f4214, %f4206;
	ld.shared.f32 	%f4216, [%r282+648];
	fma.rn.f32 	%f4217, %f4211, %f4216, %f4208;
	ld.shared.f32 	%f4218, [%r282+904];
	fma.rn.f32 	%f4219, %f4211, %f4218, %f4210;
	ld.shared.f32 	%f4220, [%r277+140];
	ld.shared.f32 	%f4221, [%r282+140];
	fma.rn.f32 	%f4222, %f4220, %f4221, %f4213;
	ld.shared.f32 	%f4223, [%r282+396];
	fma.rn.f32 	%f4224, %f4220, %f4223, %f4215;
	ld.shared.f32 	%f4225, [%r282+652];
	fma.rn.f32 	%f4226, %f4220, %f4225, %f4217;
	ld.shared.f32 	%f4227, [%r282+908];
	fma.rn.f32 	%f4228, %f4220, %f4227, %f4219;
	ld.shared.f32 	%f4229, [%r277+144];
	ld.shared.f32 	%f4230, [%r282+144];
	fma.rn.f32 	%f4231, %f4229, %f4230, %f4222;
	ld.shared.f32 	%f4232, [%r282+400];
	fma.rn.f32 	%f4233, %f4229, %f4232, %f4224;
	ld.shared.f32 	%f4234, [%r282+656];
	fma.rn.f32 	%f4235, %f4229, %f4234, %f4226;
	ld.shared.f32 	%f4236, [%r282+912];
	fma.rn.f32 	%f4237, %f4229, %f4236, %f4228;
	ld.shared.f32 	%f4238, [%r277+148];
	ld.shared.f32 	%f4239, [%r282+148];
	fma.rn.f32 	%f4240, %f4238, %f4239, %f4231;
	ld.shared.f32 	%f4241, [%r282+404];
	fma.rn.f32 	%f4242, %f4238, %f4241, %f4233;
	ld.shared.f32 	%f4243, [%r282+660];
	fma.rn.f32 	%f4244, %f4238, %f4243, %f4235;
	ld.shared.f32 	%f4245, [%r282+916];
	fma.rn.f32 	%f4246, %f4238, %f4245, %f4237;
	ld.shared.f32 	%f4247, [%r277+152];
	ld.shared.f32 	%f4248, [%r282+152];
	fma.rn.f32 	%f4249, %f4247, %f4248, %f4240;
	ld.shared.f32 	%f4250, [%r282+408];
	fma.rn.f32 	%f4251, %f4247, %f4250, %f4242;
	ld.shared.f32 	%f4252, [%r282+664];
	fma.rn.f32 	%f4253, %f4247, %f4252, %f4244;
	ld.shared.f32 	%f4254, [%r282+920];
	fma.rn.f32 	%f4255, %f4247, %f4254, %f4246;
	ld.shared.f32 	%f4256, [%r277+156];
	ld.shared.f32 	%f4257, [%r282+156];
	fma.rn.f32 	%f4258, %f4256, %f4257, %f4249;
	ld.shared.f32 	%f4259, [%r282+412];
	fma.rn.f32 	%f4260, %f4256, %f4259, %f4251;
	ld.shared.f32 	%f4261, [%r282+668];
	fma.rn.f32 	%f4262, %f4256, %f4261, %f4253;
	ld.shared.f32 	%f4263, [%r282+924];
	fma.rn.f32 	%f4264, %f4256, %f4263, %f4255;
	ld.shared.f32 	%f4265, [%r277+160];
	ld.shared.f32 	%f4266, [%r282+160];
	fma.rn.f32 	%f4267, %f4265, %f4266, %f4258;
	ld.shared.f32 	%f4268, [%r282+416];
	fma.rn.f32 	%f4269, %f4265, %f4268, %f4260;
	ld.shared.f32 	%f4270, [%r282+672];
	fma.rn.f32 	%f4271, %f4265, %f4270, %f4262;
	ld.shared.f32 	%f4272, [%r282+928];
	fma.rn.f32 	%f4273, %f4265, %f4272, %f4264;
	ld.shared.f32 	%f4274, [%r277+164];
	ld.shared.f32 	%f4275, [%r282+164];
	fma.rn.f32 	%f4276, %f4274, %f4275, %f4267;
	ld.shared.f32 	%f4277, [%r282+420];
	fma.rn.f32 	%f4278, %f4274, %f4277, %f4269;
	ld.shared.f32 	%f4279, [%r282+676];
	fma.rn.f32 	%f4280, %f4274, %f4279, %f4271;
	ld.shared.f32 	%f4281, [%r282+932];
	fma.rn.f32 	%f4282, %f4274, %f4281, %f4273;
	ld.shared.f32 	%f4283, [%r277+168];
	ld.shared.f32 	%f4284, [%r282+168];
	fma.rn.f32 	%f4285, %f4283, %f4284, %f4276;
	ld.shared.f32 	%f4286, [%r282+424];
	fma.rn.f32 	%f4287, %f4283, %f4286, %f4278;
	ld.shared.f32 	%f4288, [%r282+680];
	fma.rn.f32 	%f4289, %f4283, %f4288, %f4280;
	ld.shared.f32 	%f4290, [%r282+936];
	fma.rn.f32 	%f4291, %f4283, %f4290, %f4282;
	ld.shared.f32 	%f4292, [%r277+172];
	ld.shared.f32 	%f4293, [%r282+172];
	fma.rn.f32 	%f4294, %f4292, %f4293, %f4285;
	ld.shared.f32 	%f4295, [%r282+428];
	fma.rn.f32 	%f4296, %f4292, %f4295, %f4287;
	ld.shared.f32 	%f4297, [%r282+684];
	fma.rn.f32 	%f4298, %f4292, %f4297, %f4289;
	ld.shared.f32 	%f4299, [%r282+940];
	fma.rn.f32 	%f4300, %f4292, %f4299, %f4291;
	ld.shared.f32 	%f4301, [%r277+176];
	ld.shared.f32 	%f4302, [%r282+176];
	fma.rn.f32 	%f4303, %f4301, %f4302, %f4294;
	ld.shared.f32 	%f4304, [%r282+432];
	fma.rn.f32 	%f4305, %f4301, %f4304, %f4296;
	ld.shared.f32 	%f4306, [%r282+688];
	fma.rn.f32 	%f4307, %f4301, %f4306, %f4298;
	ld.shared.f32 	%f4308, [%r282+944];
	fma.rn.f32 	%f4309, %f4301, %f4308, %f4300;
	ld.shared.f32 	%f4310, [%r277+180];
	ld.shared.f32 	%f4311, [%r282+180];
	fma.rn.f32 	%f4312, %f4310, %f4311, %f4303;
	ld.shared.f32 	%f4313, [%r282+436];
	fma.rn.f32 	%f4314, %f4310, %f4313, %f4305;
	ld.shared.f32 	%f4315, [%r282+692];
	fma.rn.f32 	%f4316, %f4310, %f4315, %f4307;
	ld.shared.f32 	%f4317, [%r282+948];
	fma.rn.f32 	%f4318, %f4310, %f4317, %f4309;
	ld.shared.f32 	%f4319, [%r277+184];
	ld.shared.f32 	%f4320, [%r282+184];
	fma.rn.f32 	%f4321, %f4319, %f4320, %f4312;
	ld.shared.f32 	%f4322, [%r282+440];
	fma.rn.f32 	%f4323, %f4319, %f4322, %f4314;
	ld.shared.f32 	%f4324, [%r282+696];
	fma.rn.f32 	%f4325, %f4319, %f4324, %f4316;
	ld.shared.f32 	%f4326, [%r282+952];
	fma.rn.f32 	%f4327, %f4319, %f4326, %f4318;
	ld.shared.f32 	%f4328, [%r277+188];
	ld.shared.f32 	%f4329, [%r282+188];
	fma.rn.f32 	%f4330, %f4328, %f4329, %f4321;
	ld.shared.f32 	%f4331, [%r282+444];
	fma.rn.f32 	%f4332, %f4328, %f4331, %f4323;
	ld.shared.f32 	%f4333, [%r282+700];
	fma.rn.f32 	%f4334, %f4328, %f4333, %f4325;
	ld.shared.f32 	%f4335, [%r282+956];
	fma.rn.f32 	%f4336, %f4328, %f4335, %f4327;
	ld.shared.f32 	%f4337, [%r277+192];
	ld.shared.f32 	%f4338, [%r282+192];
	fma.rn.f32 	%f4339, %f4337, %f4338, %f4330;
	ld.shared.f32 	%f4340, [%r282+448];
	fma.rn.f32 	%f4341, %f4337, %f4340, %f4332;
	ld.shared.f32 	%f4342, [%r282+704];
	fma.rn.f32 	%f4343, %f4337, %f4342, %f4334;
	ld.shared.f32 	%f4344, [%r282+960];
	fma.rn.f32 	%f4345, %f4337, %f4344, %f4336;
	ld.shared.f32 	%f4346, [%r277+196];
	ld.shared.f32 	%f4347, [%r282+196];
	fma.rn.f32 	%f4348, %f4346, %f4347, %f4339;
	ld.shared.f32 	%f4349, [%r282+452];
	fma.rn.f32 	%f4350, %f4346, %f4349, %f4341;
	ld.shared.f32 	%f4351, [%r282+708];
	fma.rn.f32 	%f4352, %f4346, %f4351, %f4343;
	ld.shared.f32 	%f4353, [%r282+964];
	fma.rn.f32 	%f4354, %f4346, %f4353, %f4345;
	ld.shared.f32 	%f4355, [%r277+200];
	ld.shared.f32 	%f4356, [%r282+200];
	fma.rn.f32 	%f4357, %f4355, %f4356, %f4348;
	ld.shared.f32 	%f4358, [%r282+456];
	fma.rn.f32 	%f4359, %f4355, %f4358, %f4350;
	ld.shared.f32 	%f4360, [%r282+712];
	fma.rn.f32 	%f4361, %f4355, %f4360, %f4352;
	ld.shared.f32 	%f4362, [%r282+968];
	fma.rn.f32 	%f4363, %f4355, %f4362, %f4354;
	ld.shared.f32 	%f4364, [%r277+204];
	ld.shared.f32 	%f4365, [%r282+204];
	fma.rn.f32 	%f4366, %f4364, %f4365, %f4357;
	ld.shared.f32 	%f4367, [%r282+460];
	fma.rn.f32 	%f4368, %f4364, %f4367, %f4359;
	ld.shared.f32 	%f4369, [%r282+716];
	fma.rn.f32 	%f4370, %f4364, %f4369, %f4361;
	ld.shared.f32 	%f4371, [%r282+972];
	fma.rn.f32 	%f4372, %f4364, %f4371, %f4363;
	ld.shared.f32 	%f4373, [%r277+208];
	ld.shared.f32 	%f4374, [%r282+208];
	fma.rn.f32 	%f4375, %f4373, %f4374, %f4366;
	ld.shared.f32 	%f4376, [%r282+464];
	fma.rn.f32 	%f4377, %f4373, %f4376, %f4368;
	ld.shared.f32 	%f4378, [%r282+720];
	fma.rn.f32 	%f4379, %f4373, %f4378, %f4370;
	ld.shared.f32 	%f4380, [%r282+976];
	fma.rn.f32 	%f4381, %f4373, %f4380, %f4372;
	ld.shared.f32 	%f4382, [%r277+212];
	ld.shared.f32 	%f4383, [%r282+212];
	fma.rn.f32 	%f4384, %f4382, %f4383, %f4375;
	ld.shared.f32 	%f4385, [%r282+468];
	fma.rn.f32 	%f4386, %f4382, %f4385, %f4377;
	ld.shared.f32 	%f4387, [%r282+724];
	fma.rn.f32 	%f4388, %f4382, %f4387, %f4379;
	ld.shared.f32 	%f4389, [%r282+980];
	fma.rn.f32 	%f4390, %f4382, %f4389, %f4381;
	ld.shared.f32 	%f4391, [%r277+216];
	ld.shared.f32 	%f4392, [%r282+216];
	fma.rn.f32 	%f4393, %f4391, %f4392, %f4384;
	ld.shared.f32 	%f4394, [%r282+472];
	fma.rn.f32 	%f4395, %f4391, %f4394, %f4386;
	ld.shared.f32 	%f4396, [%r282+728];
	fma.rn.f32 	%f4397, %f4391, %f4396, %f4388;
	ld.shared.f32 	%f4398, [%r282+984];
	fma.rn.f32 	%f4399, %f4391, %f4398, %f4390;
	ld.shared.f32 	%f4400, [%r277+220];
	ld.shared.f32 	%f4401, [%r282+220];
	fma.rn.f32 	%f4402, %f4400, %f4401, %f4393;
	ld.shared.f32 	%f4403, [%r282+476];
	fma.rn.f32 	%f4404, %f4400, %f4403, %f4395;
	ld.shared.f32 	%f4405, [%r282+732];
	fma.rn.f32 	%f4406, %f4400, %f4405, %f4397;
	ld.shared.f32 	%f4407, [%r282+988];
	fma.rn.f32 	%f4408, %f4400, %f4407, %f4399;
	ld.shared.f32 	%f4409, [%r277+224];
	ld.shared.f32 	%f4410, [%r282+224];
	fma.rn.f32 	%f4411, %f4409, %f4410, %f4402;
	ld.shared.f32 	%f4412, [%r282+480];
	fma.rn.f32 	%f4413, %f4409, %f4412, %f4404;
	ld.shared.f32 	%f4414, [%r282+736];
	fma.rn.f32 	%f4415, %f4409, %f4414, %f4406;
	ld.shared.f32 	%f4416, [%r282+992];
	fma.rn.f32 	%f4417, %f4409, %f4416, %f4408;
	ld.shared.f32 	%f4418, [%r277+228];
	ld.shared.f32 	%f4419, [%r282+228];
	fma.rn.f32 	%f4420, %f4418, %f4419, %f4411;
	ld.shared.f32 	%f4421, [%r282+484];
	fma.rn.f32 	%f4422, %f4418, %f4421, %f4413;
	ld.shared.f32 	%f4423, [%r282+740];
	fma.rn.f32 	%f4424, %f4418, %f4423, %f4415;
	ld.shared.f32 	%f4425, [%r282+996];
	fma.rn.f32 	%f4426, %f4418, %f4425, %f4417;
	ld.shared.f32 	%f4427, [%r277+232];
	ld.shared.f32 	%f4428, [%r282+232];
	fma.rn.f32 	%f4429, %f4427, %f4428, %f4420;
	ld.shared.f32 	%f4430, [%r282+488];
	fma.rn.f32 	%f4431, %f4427, %f4430, %f4422;
	ld.shared.f32 	%f4432, [%r282+744];
	fma.rn.f32 	%f4433, %f4427, %f4432, %f4424;
	ld.shared.f32 	%f4434, [%r282+1000];
	fma.rn.f32 	%f4435, %f4427, %f4434, %f4426;
	ld.shared.f32 	%f4436, [%r277+236];
	ld.shared.f32 	%f4437, [%r282+236];
	fma.rn.f32 	%f4438, %f4436, %f4437, %f4429;
	ld.shared.f32 	%f4439, [%r282+492];
	fma.rn.f32 	%f4440, %f4436, %f4439, %f4431;
	ld.shared.f32 	%f4441, [%r282+748];
	fma.rn.f32 	%f4442, %f4436, %f4441, %f4433;
	ld.shared.f32 	%f4443, [%r282+1004];
	fma.rn.f32 	%f4444, %f4436, %f4443, %f4435;
	ld.shared.f32 	%f4445, [%r277+240];
	ld.shared.f32 	%f4446, [%r282+240];
	fma.rn.f32 	%f4447, %f4445, %f4446, %f4438;
	ld.shared.f32 	%f4448, [%r282+496];
	fma.rn.f32 	%f4449, %f4445, %f4448, %f4440;
	ld.shared.f32 	%f4450, [%r282+752];
	fma.rn.f32 	%f4451, %f4445, %f4450, %f4442;
	ld.shared.f32 	%f4452, [%r282+1008];
	fma.rn.f32 	%f4453, %f4445, %f4452, %f4444;
	ld.shared.f32 	%f4454, [%r277+244];
	ld.shared.f32 	%f4455, [%r282+244];
	fma.rn.f32 	%f4456, %f4454, %f4455, %f4447;
	ld.shared.f32 	%f4457, [%r282+500];
	fma.rn.f32 	%f4458, %f4454, %f4457, %f4449;
	ld.shared.f32 	%f4459, [%r282+756];
	fma.rn.f32 	%f4460, %f4454, %f4459, %f4451;
	ld.shared.f32 	%f4461, [%r282+1012];
	fma.rn.f32 	%f4462, %f4454, %f4461, %f4453;
	ld.shared.f32 	%f4463, [%r277+248];
	ld.shared.f32 	%f4464, [%r282+248];
	fma.rn.f32 	%f4465, %f4463, %f4464, %f4456;
	ld.shared.f32 	%f4466, [%r282+504];
	fma.rn.f32 	%f4467, %f4463, %f4466, %f4458;
	ld.shared.f32 	%f4468, [%r282+760];
	fma.rn.f32 	%f4469, %f4463, %f4468, %f4460;
	ld.shared.f32 	%f4470, [%r282+1016];
	fma.rn.f32 	%f4471, %f4463, %f4470, %f4462;
	ld.shared.f32 	%f4472, [%r277+252];
	ld.shared.f32 	%f4473, [%r282+252];
	fma.rn.f32 	%f4474, %f4472, %f4473, %f4465;
	ld.shared.f32 	%f4475, [%r282+508];
	fma.rn.f32 	%f4476, %f4472, %f4475, %f4467;
	ld.shared.f32 	%f4477, [%r282+764];
	fma.rn.f32 	%f4478, %f4472, %f4477, %f4469;
	ld.shared.f32 	%f4479, [%r282+1020];
	fma.rn.f32 	%f4480, %f4472, %f4479, %f4471;
	shl.b32 	%r283, %r256, 8;
	and.b32  	%r284, %r283, 258048;
	add.s32 	%r285, %r261, %r284;
	or.b32  	%r286, %r285, %r263;
	and.b32  	%r287, %r274, 448;
	shl.b32 	%r288, %r1, 3;
	and.b32  	%r289, %r288, 56;
	and.b32  	%r290, %r271, 4;
	or.b32  	%r291, %r286, %r289;
	or.b32  	%r292, %r291, %r290;
	or.b32  	%r293, %r292, %r287;
	mul.wide.u32 	%rd78, %r293, 4;
	add.s64 	%rd79, %rd73, %rd78;
	st.f32 	[%rd79], %f4474;
	st.f32 	[%rd79+4], %f4476;
	st.f32 	[%rd79+8], %f4478;
	st.f32 	[%rd79+12], %f4480;
$L__BB0_4:
	ld.global.u64 	%rd80, [%rd3];
	ld.global.u64 	%rd81, [%rd2];
	ld.global.u64 	%rd82, [%rd1];
	mov.u32 	%r296, %tid.x;
	shl.b32 	%r297, %r296, 3;
	mov.u32 	%r298, _ZZ6sampleE13shared_buffer;
	add.s32 	%r299, %r298, %r297;
	shl.b32 	%r300, %r1, 7;
	and.b32  	%r301, %r300, 2147475456;
	shl.b32 	%r302, %r1, 6;
	and.b32  	%r303, %r302, 3584;
	shl.b32 	%r304, %r296, 1;
	add.s32 	%r305, %r303, %r304;
	or.b32  	%r306, %r305, %r301;
	mul.wide.u32 	%rd83, %r306, 4;
	add.s64 	%rd84, %rd80, %rd83;
	ld.v2.f32 	{%f4481, %f4482}, [%rd84];
	st.shared.v2.f32 	[%r299], {%f4481, %f4482};
	ld.v2.f32 	{%f4483, %f4484}, [%rd84+256];
	st.shared.v2.f32 	[%r299+256], {%f4483, %f4484};
	ld.v2.f32 	{%f4485, %f4486}, [%rd84+512];
	st.shared.v2.f32 	[%r299+512], {%f4485, %f4486};
	ld.v2.f32 	{%f4487, %f4488}, [%rd84+768];
	st.shared.v2.f32 	[%r299+768], {%f4487, %f4488};
	ld.v2.f32 	{%f4489, %f4490}, [%rd84+1024];
	st.shared.v2.f32 	[%r299+1024], {%f4489, %f4490};
	ld.v2.f32 	{%f4491, %f4492}, [%rd84+1280];
	st.shared.v2.f32 	[%r299+1280], {%f4491, %f4492};
	ld.v2.f32 	{%f4493, %f4494}, [%rd84+1536];
	st.shared.v2.f32 	[%r299+1536], {%f4493, %f4494};
	ld.v2.f32 	{%f4495, %f4496}, [%rd84+1792];
	st.shared.v2.f32 	[%r299+1792], {%f4495, %f4496};
	ld.v2.f32 	{%f4497, %f4498}, [%rd84+16384];
	st.shared.v2.f32 	[%r299+2048], {%f4497, %f4498};
	ld.v2.f32 	{%f4499, %f4500}, [%rd84+16640];
	st.shared.v2.f32 	[%r299+2304], {%f4499, %f4500};
	ld.v2.f32 	{%f4501, %f4502}, [%rd84+16896];
	st.shared.v2.f32 	[%r299+2560], {%f4501, %f4502};
	ld.v2.f32 	{%f4503, %f4504}, [%rd84+17152];
	st.shared.v2.f32 	[%r299+2816], {%f4503, %f4504};
	ld.v2.f32 	{%f4505, %f4506}, [%rd84+17408];
	st.shared.v2.f32 	[%r299+3072], {%f4505, %f4506};
	ld.v2.f32 	{%f4507, %f4508}, [%rd84+17664];
	st.shared.v2.f32 	[%r299+3328], {%f4507, %f4508};
	ld.v2.f32 	{%f4509, %f4510}, [%rd84+17920];
	st.shared.v2.f32 	[%r299+3584], {%f4509, %f4510};
	ld.v2.f32 	{%f4511, %f4512}, [%rd84+18176];
	st.shared.v2.f32 	[%r299+3840], {%f4511, %f4512};
	shl.b32 	%r307, %r1, 9;
	and.b32  	%r308, %r307, 3584;
	add.s32 	%r309, %r308, %r296;
	or.b32  	%r310, %r309, %r301;
	mul.wide.u32 	%rd85, %r310, 4;
	add.s64 	%rd86, %rd81, %rd85;
	ld.f32 	%f4513, [%rd86];
	shl.b32 	%r311, %r296, 2;
	add.s32 	%r312, %r298, 4096;
	add.s32 	%r313, %r312, %r311;
	st.shared.f32 	[%r313], %f4513;
	ld.f32 	%f4514, [%rd86+128];
	st.shared.f32 	[%r313+128], %f4514;
	ld.f32 	%f4515, [%rd86+256];
	st.shared.f32 	[%r313+256], %f4515;
	ld.f32 	%f4516, [%rd86+384];
	st.shared.f32 	[%r313+384], %f4516;
	ld.f32 	%f4517, [%rd86+512];
	st.shared.f32 	[%r313+512], %f4517;
	ld.f32 	%f4518, [%rd86+640];
	st.shared.f32 	[%r313+640], %f4518;
	ld.f32 	%f4519, [%rd86+768];
	st.shared.f32 	[%r313+768], %f4519;
	ld.f32 	%f4520, [%rd86+896];
	st.shared.f32 	[%r313+896], %f4520;
	ld.f32 	%f4521, [%rd86+1024];
	st.shared.f32 	[%r313+1024], %f4521;
	ld.f32 	%f4522, [%rd86+1152];
	st.shared.f32 	[%r313+1152], %f4522;
	ld.f32 	%f4523, [%rd86+1280];
	st.shared.f32 	[%r313+1280], %f4523;
	ld.f32 	%f4524, [%rd86+1408];
	st.shared.f32 	[%r313+1408], %f4524;
	ld.f32 	%f4525, [%rd86+1536];
	st.shared.f32 	[%r313+1536], %f4525;
	ld.f32 	%f4526, [%rd86+1664];
	st.shared.f32 	[%r313+1664], %f4526;
	ld.f32 	%f4527, [%rd86+1792];
	st.shared.f32 	[%r313+1792], %f4527;
	ld.f32 	%f4528, [%rd86+1920];
	st.shared.f32 	[%r313+1920], %f4528;
	ld.f32 	%f4529, [%rd86+16384];
	st.shared.f32 	[%r313+2048], %f4529;
	ld.f32 	%f4530, [%rd86+16512];
	st.shared.f32 	[%r313+2176], %f4530;
	ld.f32 	%f4531, [%rd86+16640];
	st.shared.f32 	[%r313+2304], %f4531;
	ld.f32 	%f4532, [%rd86+16768];
	st.shared.f32 	[%r313+2432], %f4532;
	ld.f32 	%f4533, [%rd86+16896];
	st.shared.f32 	[%r313+2560], %f4533;
	ld.f32 	%f4534, [%rd86+17024];
	st.shared.f32 	[%r313+2688], %f4534;
	ld.f32 	%f4535, [%rd86+17152];
	st.shared.f32 	[%r313+2816], %f4535;
	ld.f32 	%f4536, [%rd86+17280];
	st.shared.f32 	[%r313+2944], %f4536;
	ld.f32 	%f4537, [%rd86+17408];
	st.shared.f32 	[%r313+3072], %f4537;
	ld.f32 	%f4538, [%rd86+17536];
	st.shared.f32 	[%r313+3200], %f4538;
	ld.f32 	%f4539, [%rd86+17664];
	st.shared.f32 	[%r313+3328], %f4539;
	ld.f32 	%f4540, [%rd86+17792];
	st.shared.f32 	[%r313+3456], %f4540;
	ld.f32 	%f4541, [%rd86+17920];
	st.shared.f32 	[%r313+3584], %f4541;
	ld.f32 	%f4542, [%rd86+18048];
	st.shared.f32 	[%r313+3712], %f4542;
	ld.f32 	%f4543, [%rd86+18176];
	st.shared.f32 	[%r313+3840], %f4543;
	ld.f32 	%f4544, [%rd86+18304];
	st.shared.f32 	[%r313+3968], %f4544;
	mov.b32 	%r294, 1;
	mov.b32 	%r295, 32;
	// begin inline asm
	bar.sync %r294, %r295;
	// end inline asm
	shl.b32 	%r314, %r296, 5;
	shl.b32 	%r315, %r296, 7;
	and.b32  	%r316, %r315, 130816;
	add.s32 	%r317, %r298, %r316;
	ld.shared.f32 	%f4545, [%r317];
	and.b32  	%r318, %r315, 129024;
	shl.b32 	%r319, %r296, 10;
	and.b32  	%r320, %r319, 1024;
	or.b32  	%r321, %r320, %r318;
	add.s32 	%r322, %r312, %r321;
	ld.shared.f32 	%f4546, [%r322];
	fma.rn.f32 	%f4547, %f4545, %f4546, 0f00000000;
	ld.shared.f32 	%f4548, [%r322+256];
	fma.rn.f32 	%f4549, %f4545, %f4548, 0f00000000;
	ld.shared.f32 	%f4550, [%r322+512];
	fma.rn.f32 	%f4551, %f4545, %f4550, 0f00000000;
	ld.shared.f32 	%f4552, [%r322+768];
	fma.rn.f32 	%f4553, %f4545, %f4552, 0f00000000;
	ld.shared.f32 	%f4554, [%r317+4];
	ld.shared.f32 	%f4555, [%r322+4];
	fma.rn.f32 	%f4556, %f4554, %f4555, %f4547;
	ld.shared.f32 	%f4557, [%r322+260];
	fma.rn.f32 	%f4558, %f4554, %f4557, %f4549;
	ld.shared.f32 	%f4559, [%r322+516];
	fma.rn.f32 	%f4560, %f4554, %f4559, %f4551;
	ld.shared.f32 	%f4561, [%r322+772];
	fma.rn.f32 	%f4562, %f4554, %f4561, %f4553;
	ld.shared.f32 	%f4563, [%r317+8];
	ld.shared.f32 	%f4564, [%r322+8];
	fma.rn.f32 	%f4565, %f4563, %f4564, %f4556;
	ld.shared.f32 	%f4566, [%r322+264];
	fma.rn.f32 	%f4567, %f4563, %f4566, %f4558;
	ld.shared.f32 	%f4568, [%r322+520];
	fma.rn.f32 	%f4569, %f4563, %f4568, %f4560;
	ld.shared.f32 	%f4570, [%r322+776];
	fma.rn.f32 	%f4571, %f4563, %f4570, %f4562;
	ld.shared.f32 	%f4572, [%r317+12];
	ld.shared.f32 	%f4573, [%r322+12];
	fma.rn.f32 	%f4574, %f4572, %f4573, %f4565;
	ld.shared.f32 	%f4575, [%r322+268];
	fma.rn.f32 	%f4576, %f4572, %f4575, %f4567;
	ld.shared.f32 	%f4577, [%r322+524];
	fma.rn.f32 	%f4578, %f4572, %f4577, %f4569;
	ld.shared.f32 	%f4579, [%r322+780];
	fma.rn.f32 	%f4580, %f4572, %f4579, %f4571;
	ld.shared.f32 	%f4581, [%r317+16];
	ld.shared.f32 	%f4582, [%r322+16];
	fma.rn.f32 	%f4583, %f4581, %f4582, %f4574;
	ld.shared.f32 	%f4584, [%r322+272];
	fma.rn.f32 	%f4585, %f4581, %f4584, %f4576;
	ld.shared.f32 	%f4586, [%r322+528];
	fma.rn.f32 	%f4587, %f4581, %f4586, %f4578;
	ld.shared.f32 	%f4588, [%r322+784];
	fma.rn.f32 	%f4589, %f4581, %f4588, %f4580;
	ld.shared.f32 	%f4590, [%r317+20];
	ld.shared.f32 	%f4591, [%r322+20];
	fma.rn.f32 	%f4592, %f4590, %f4591, %f4583;
	ld.shared.f32 	%f4593, [%r322+276];
	fma.rn.f32 	%f4594, %f4590, %f4593, %f4585;
	ld.shared.f32 	%f4595, [%r322+532];
	fma.rn.f32 	%f4596, %f4590, %f4595, %f4587;
	ld.shared.f32 	%f4597, [%r322+788];
	fma.rn.f32 	%f4598, %f4590, %f4597, %f4589;
	ld.shared.f32 	%f4599, [%r317+24];
	ld.shared.f32 	%f4600, [%r322+24];
	fma.rn.f32 	%f4601, %f4599, %f4600, %f4592;
	ld.shared.f32 	%f4602, [%r322+280];
	fma.rn.f32 	%f4603, %f4599, %f4602, %f4594;
	ld.shared.f32 	%f4604, [%r322+536];
	fma.rn.f32 	%f4605, %f4599, %f4604, %f4596;
	ld.shared.f32 	%f4606, [%r322+792];
	fma.rn.f32 	%f4607, %f4599, %f4606, %f4598;
	ld.shared.f32 	%f4608, [%r317+28];
	ld.shared.f32 	%f4609, [%r322+28];
	fma.rn.f32 	%f4610, %f4608, %f4609, %f4601;
	ld.shared.f32 	%f4611, [%r322+284];
	fma.rn.f32 	%f4612, %f4608, %f4611, %f4603;
	ld.shared.f32 	%f4613, [%r322+540];
	fma.rn.f32 	%f4614, %f4608, %f4613, %f4605;
	ld.shared.f32 	%f4615, [%r322+796];
	fma.rn.f32 	%f4616, %f4608, %f4615, %f4607;
	ld.shared.f32 	%f4617, [%r317+32];
	ld.shared.f32 	%f4618, [%r322+32];
	fma.rn.f32 	%f4619, %f4617, %f4618, %f4610;
	ld.shared.f32 	%f4620, [%r322+288];
	fma.rn.f32 	%f4621, %f4617, %f4620, %f4612;
	ld.shared.f32 	%f4622, [%r322+544];
	fma.rn.f32 	%f4623, %f4617, %f4622, %f4614;
	ld.shared.f32 	%f4624, [%r322+800];
	fma.rn.f32 	%f4625, %f4617, %f4624, %f4616;
	ld.shared.f32 	%f4626, [%r317+36];
	ld.shared.f32 	%f4627, [%r322+36];
	fma.rn.f32 	%f4628, %f4626, %f4627, %f4619;
	ld.shared.f32 	%f4629, [%r322+292];
	fma.rn.f32 	%f4630, %f4626, %f4629, %f4621;
	ld.shared.f32 	%f4631, [%r322+548];
	fma.rn.f32 	%f4632, %f4626, %f4631, %f4623;
	ld.shared.f32 	%f4633, [%r322+804];
	fma.rn.f32 	%f4634, %f4626, %f4633, %f4625;
	ld.shared.f32 	%f4635, [%r317+40];
	ld.shared.f32 	%f4636, [%r322+40];
	fma.rn.f32 	%f4637, %f4635, %f4636, %f4628;
	ld.shared.f32 	%f4638, [%r322+296];
	fma.rn.f32 	%f4639, %f4635, %f4638, %f4630;
	ld.shared.f32 	%f4640, [%r322+552];
	fma.rn.f32 	%f4641, %f4635, %f4640, %f4632;
	ld.shared.f32 	%f4642, [%r322+808];
	fma.rn.f32 	%f4643, %f4635, %f4642, %f4634;
	ld.shared.f32 	%f4644, [%r317+44];
	ld.shared.f32 	%f4645, [%r322+44];
	fma.rn.f32 	%f4646, %f4644, %f4645, %f4637;
	ld.shared.f32 	%f4647, [%r322+300];
	fma.rn.f32 	%f4648, %f4644, %f4647, %f4639;
	ld.shared.f32 	%f4649, [%r322+556];
	fma.rn.f32 	%f4650, %f4644, %f4649, %f4641;
	ld.shared.f32 	%f4651, [%r322+812];
	fma.rn.f32 	%f4652, %f4644, %f4651, %f4643;
	ld.shared.f32 	%f4653, [%r317+48];
	ld.shared.f32 	%f4654, [%r322+48];
	fma.rn.f32 	%f4655, %f4653, %f4654, %f4646;
	ld.shared.f32 	%f4656, [%r322+304];
	fma.rn.f32 	%f4657, %f4653, %f4656, %f4648;
	ld.shared.f32 	%f4658, [%r322+560];
	fma.rn.f32 	%f4659, %f4653, %f4658, %f4650;
	ld.shared.f32 	%f4660, [%r322+816];
	fma.rn.f32 	%f4661, %f4653, %f4660, %f4652;
	ld.shared.f32 	%f4662, [%r317+52];
	ld.shared.f32 	%f4663, [%r322+52];
	fma.rn.f32 	%f4664, %f4662, %f4663, %f4655;
	ld.shared.f32 	%f4665, [%r322+308];
	fma.rn.f32 	%f4666, %f4662, %f4665, %f4657;
	ld.shared.f32 	%f4667, [%r322+564];
	fma.rn.f32 	%f4668, %f4662, %f4667, %f4659;
	ld.shared.f32 	%f4669, [%r322+820];
	fma.rn.f32 	%f4670, %f4662, %f4669, %f4661;
	ld.shared.f32 	%f4671, [%r317+56];
	ld.shared.f32 	%f4672, [%r322+56];
	fma.rn.f32 	%f4673, %f4671, %f4672, %f4664;
	ld.shared.f32 	%f4674, [%r322+312];
	fma.rn.f32 	%f4675, %f4671, %f4674, %f4666;
	ld.shared.f32 	%f4676, [%r322+568];
	fma.rn.f32 	%f4677, %f4671, %f4676, %f4668;
	ld.shared.f32 	%f4678, [%r322+824];
	fma.rn.f32 	%f4679, %f4671, %f4678, %f4670;
	ld.shared.f32 	%f4680, [%r317+60];
	ld.shared.f32 	%f4681, [%r322+60];
	fma.rn.f32 	%f4682, %f4680, %f4681, %f4673;
	ld.shared.f32 	%f4683, [%r322+316];
	fma.rn.f32 	%f4684, %f4680, %f4683, %f4675;
	ld.shared.f32 	%f4685, [%r322+572];
	fma.rn.f32 	%f4686, %f4680, %f4685, %f4677;
	ld.shared.f32 	%f4687, [%r322+828];
	fma.rn.f32 	%f4688, %f4680, %f4687, %f4679;
	ld.shared.f32 	%f4689, [%r317+64];
	ld.shared.f32 	%f4690, [%r322+64];
	fma.rn.f32 	%f4691, %f4689, %f4690, %f4682;
	ld.shared.f32 	%f4692, [%r322+320];
	fma.rn.f32 	%f4693, %f4689, %f4692, %f4684;
	ld.shared.f32 	%f4694, [%r322+576];
	fma.rn.f32 	%f4695, %f4689, %f4694, %f4686;
	ld.shared.f32 	%f4696, [%r322+832];
	fma.rn.f32 	%f4697, %f4689, %f4696, %f4688;
	ld.shared.f32 	%f4698, [%r317+68];
	ld.shared.f32 	%f4699, [%r322+68];
	fma.rn.f32 	%f4700, %f4698, %f4699, %f4691;
	ld.shared.f32 	%f4701, [%r322+324];
	fma.rn.f32 	%f4702, %f4698, %f4701, %f4693;
	ld.shared.f32 	%f4703, [%r322+580];
	fma.rn.f32 	%f4704, %f4698, %f4703, %f4695;
	ld.shared.f32 	%f4705, [%r322+836];
	fma.rn.f32 	%f4706, %f4698, %f4705, %f4697;
	ld.shared.f32 	%f4707, [%r317+72];
	ld.shared.f32 	%f4708, [%r322+72];
	fma.rn.f32 	%f4709, %f4707, %f4708, %f4700;
	ld.shared.f32 	%f4710, [%r322+328];
	fma.rn.f32 	%f4711, %f4707, %f4710, %f4702;
	ld.shared.f32 	%f4712, [%r322+584];
	fma.rn.f32 	%f4713, %f4707, %f4712, %f4704;
	ld.shared.f32 	%f4714, [%r322+840];
	fma.rn.f32 	%f4715, %f4707, %f4714, %f4706;
	ld.shared.f32 	%f4716, [%r317+76];
	ld.shared.f32 	%f4717, [%r322+76];
	fma.rn.f32 	%f4718, %f4716, %f4717, %f4709;
	ld.shared.f32 	%f4719, [%r322+332];
	fma.rn.f32 	%f4720, %f4716, %f4719, %f4711;
	ld.shared.f32 	%f4721, [%r322+588];
	fma.rn.f32 	%f4722, %f4716, %f4721, %f4713;
	ld.shared.f32 	%f4723, [%r322+844];
	fma.rn.f32 	%f4724, %f4716, %f4723, %f4715;
	ld.shared.f32 	%f4725, [%r317+80];
	ld.shared.f32 	%f4726, [%r322+80];
	fma.rn.f32 	%f4727, %f4725, %f4726, %f4718;
	ld.shared.f32 	%f4728, [%r322+336];
	fma.rn.f32 	%f4729, %f4725, %f4728, %f4720;
	ld.shared.f32 	%f4730, [%r322+592];
	fma.rn.f32 	%f4731, %f4725, %f4730, %f4722;
	ld.shared.f32 	%f4732, [%r322+848];
	fma.rn.f32 	%f4733, %f4725, %f4732, %f4724;
	ld.shared.f32 	%f4734, [%r317+84];
	ld.shared.f32 	%f4735, [%r322+84];
	fma.rn.f32 	%f4736, %f4734, %f4735, %f4727;
	ld.shared.f32 	%f4737, [%r322+340];
	fma.rn.f32 	%f4738, %f4734, %f4737, %f4729;
	ld.shared.f32 	%f4739, [%r322+596];
	fma.rn.f32 	%f4740, %f4734, %f4739, %f4731;
	ld.shared.f32 	%f4741, [%r322+852];
	fma.rn.f32 	%f4742, %f4734, %f4741, %f4733;
	ld.shared.f32 	%f4743, [%r317+88];
	ld.shared.f32 	%f4744, [%r322+88];
	fma.rn.f32 	%f4745, %f4743, %f4744, %f4736;
	ld.shared.f32 	%f4746, [%r322+344];
	fma.rn.f32 	%f4747, %f4743, %f4746, %f4738;
	ld.shared.f32 	%f4748, [%r322+600];
	fma.rn.f32 	%f4749, %f4743, %f4748, %f4740;
	ld.shared.f32 	%f4750, [%r322+856];
	fma.rn.f32 	%f4751, %f4743, %f4750, %f4742;
	ld.shared.f32 	%f4752, [%r317+92];
	ld.shared.f32 	%f4753, [%r322+92];
	fma.rn.f32 	%f4754, %f4752, %f4753, %f4745;
	ld.shared.f32 	%f4755, [%r322+348];
	fma.rn.f32 	%f4756, %f4752, %f4755, %f4747;
	ld.shared.f32 	%f4757, [%r322+604];
	fma.rn.f32 	%f4758, %f4752, %f4757, %f4749;
	ld.shared.f32 	%f4759, [%r322+860];
	fma.rn.f32 	%f4760, %f4752, %f4759, %f4751;
	ld.shared.f32 	%f4761, [%r317+96];
	ld.shared.f32 	%f4762, [%r322+96];
	fma.rn.f32 	%f4763, %f4761, %f4762, %f4754;
	ld.shared.f32 	%f4764, [%r322+352];
	fma.rn.f32 	%f4765, %f4761, %f4764, %f4756;
	ld.shared.f32 	%f4766, [%r322+608];
	fma.rn.f32 	%f4767, %f4761, %f4766, %f4758;
	ld.shared.f32 	%f4768, [%r322+864];
	fma.rn.f32 	%f4769, %f4761, %f4768, %f4760;
	ld.shared.f32 	%f4770, [%r317+100];
	ld.shared.f32 	%f4771, [%r322+100];
	fma.rn.f32 	%f4772, %f4770, %f4771, %f4763;
	ld.shared.f32 	%f4773, [%r322+356];
	fma.rn.f32 	%f4774, %f4770, %f4773, %f4765;
	ld.shared.f32 	%f4775, [%r322+612];
	fma.rn.f32 	%f4776, %f4770, %f4775, %f4767;
	ld.shared.f32 	%f4777, [%r322+868];
	fma.rn.f32 	%f4778, %f4770, %f4777, %f4769;
	ld.shared.f32 	%f4779, [%r317+104];
	ld.shared.f32 	%f4780, [%r322+104];
	fma.rn.f32 	%f4781, %f4779, %f4780, %f4772;
	ld.shared.f32 	%f4782, [%r322+360];
	fma.rn.f32 	%f4783, %f4779, %f4782, %f4774;
	ld.shared.f32 	%f4784, [%r322+616];
	fma.rn.f32 	%f4785, %f4779, %f4784, %f4776;
	ld.shared.f32 	%f4786, [%r322+872];
	fma.rn.f32 	%f4787, %f4779, %f4786, %f4778;
	ld.shared.f32 	%f4788, [%r317+108];
	ld.shared.f32 	%f4789, [%r322+108];
	fma.rn.f32 	%f4790, %f4788, %f4789, %f4781;
	ld.shared.f32 	%f4791, [%r322+364];
	fma.rn.f32 	%f4792, %f4788, %f4791, %f4783;
	ld.shared.f32 	%f4793, [%r322+620];
	fma.rn.f32 	%f4794, %f4788, %f4793, %f4785;
	ld.shared.f32 	%f4795, [%r322+876];
	fma.rn.f32 	%f4796, %f4788, %f4795, %f4787;
	ld.shared.f32 	%f4797, [%r317+112];
	ld.shared.f32 	%f4798, [%r322+112];
	fma.rn.f32 	%f4799, %f4797, %f4798, %f4790;
	ld.shared.f32 	%f4800, [%r322+368];
	fma.rn.f32 	%f4801, %f4797, %f4800, %f4792;
	ld.shared.f32 	%f4802, [%r322+624];
	fma.rn.f32 	%f4803, %f4797, %f4802, %f4794;
	ld.shared.f32 	%f4804, [%r322+880];
	fma.rn.f32 	%f4805, %f4797, %f4804, %f4796;
	ld.shared.f32 	%f4806, [%r317+116];
	ld.shared.f32 	%f4807, [%r322+116];
	fma.rn.f32 	%f4808, %f4806, %f4807, %f4799;
	ld.shared.f32 	%f4809, [%r322+372];
	fma.rn.f32 	%f4810, %f4806, %f4809, %f4801;
	ld.shared.f32 	%f4811, [%r322+628];
	fma.rn.f32 	%f4812, %f4806, %f4811, %f4803;
	ld.shared.f32 	%f4813, [%r322+884];
	fma.rn.f32 	%f4814, %f4806, %f4813, %f4805;
	ld.shared.f32 	%f4815, [%r317+120];
	ld.shared.f32 	%f4816, [%r322+120];
	fma.rn.f32 	%f4817, %f4815, %f4816, %f4808;
	ld.shared.f32 	%f4818, [%r322+376];
	fma.rn.f32 	%f4819, %f4815, %f4818, %f4810;
	ld.shared.f32 	%f4820, [%r322+632];
	fma.rn.f32 	%f4821, %f4815, %f4820, %f4812;
	ld.shared.f32 	%f4822, [%r322+888];
	fma.rn.f32 	%f4823, %f4815, %f4822, %f4814;
	ld.shared.f32 	%f4824, [%r317+124];
	ld.shared.f32 	%f4825, [%r322+124];
	fma.rn.f32 	%f4826, %f4824, %f4825, %f4817;
	ld.shared.f32 	%f4827, [%r322+380];
	fma.rn.f32 	%f4828, %f4824, %f4827, %f4819;
	ld.shared.f32 	%f4829, [%r322+636];
	fma.rn.f32 	%f4830, %f4824, %f4829, %f4821;
	ld.shared.f32 	%f4831, [%r322+892];
	fma.rn.f32 	%f4832, %f4824, %f4831, %f4823;
	ld.shared.f32 	%f4833, [%r317+128];
	ld.shared.f32 	%f4834, [%r322+128];
	fma.rn.f32 	%f4835, %f4833, %f4834, %f4826;
	ld.shared.f32 	%f4836, [%r322+384];
	fma.rn.f32 	%f4837, %f4833, %f4836, %f4828;
	ld.shared.f32 	%f4838, [%r322+640];
	fma.rn.f32 	%f4839, %f4833, %f4838, %f4830;
	ld.shared.f32 	%f4840, [%r322+896];
	fma.rn.f32 	%f4841, %f4833, %f4840, %f4832;
	ld.shared.f32 	%f4842, [%r317+132];
	ld.shared.f32 	%f4843, [%r322+132];
	fma.rn.f32 	%f4844, %f4842, %f4843, %f4835;
	ld.shared.f32 	%f4845, [%r322+388];
	fma.rn.f32 	%f4846, %f4842, %f4845, %f4837;
	ld.shared.f32 	%f4847, [%r322+644];
	fma.rn.f32 	%f4848, %f4842, %f4847, %f4839;
	ld.shared.f32 	%f4849, [%r322+900];
	fma.rn.f32 	%f4850, %f4842, %f4849, %f4841;
	ld.shared.f32 	%f4851, [%r317+136];
	ld.shared.f32 	%f4852, [%r322+136];
	fma.rn.f32 	%f4853, %f4851, %f4852, %f4844;
	ld.shared.f32 	%f4854, [%r322+392];
	fma.rn.f32 	%f4855, %f4851, %f4854, %f4846;
	ld.shared.f32 	%f4856, [%r322+648];
	fma.rn.f32 	%f4857, %f4851, %f4856, %f4848;
	ld.shared.f32 	%f4858, [%r322+904];
	fma.rn.f32 	%f4859, %f4851, %f4858, %f4850;
	ld.shared.f32 	%f4860, [%r317+140];
	ld.shared.f32 	%f4861, [%r322+140];
	fma.rn.f32 	%f4862, %f4860, %f4861, %f4853;
	ld.shared.f32 	%f4863, [%r322+396];
	fma.rn.f32 	%f4864, %f4860, %f4863, %f4855;
	ld.shared.f32 	%f4865, [%r322+652];
	fma.rn.f32 	%f4866, %f4860, %f4865, %f4857;
	ld.shared.f32 	%f4867, [%r322+908];
	fma.rn.f32 	%f4868, %f4860, %f4867, %f4859;
	ld.shared.f32 	%f4869, [%r317+144];
	ld.shared.f32 	%f4870, [%r322+144];
	fma.rn.f32 	%f4871, %f4869, %f4870, %f4862;
	ld.shared.f32 	%f4872, [%r322+400];
	fma.rn.f32 	%f4873, %f4869, %f4872, %f4864;
	ld.shared.f32 	%f4874, [%r322+656];
	fma.rn.f32 	%f4875, %f4869, %f4874, %f4866;
	ld.shared.f32 	%f4876, [%r322+912];
	fma.rn.f32 	%f4877, %f4869, %f4876, %f4868;
	ld.shared.f32 	%f4878, [%r317+148];
	ld.shared.f32 	%f4879, [%r322+148];
	fma.rn.f32 	%f4880, %f4878, %f4879, %f4871;
	ld.shared.f32 	%f4881, [%r322+404];
	fma.rn.f32 	%f4882, %f4878, %f4881, %f4873;
	ld.shared.f32 	%f4883, [%r322+660];
	fma.rn.f32 	%f4884, %f4878, %f4883, %f4875;
	ld.shared.f32 	%f4885, [%r322+916];
	fma.rn.f32 	%f4886, %f4878, %f4885, %f4877;
	ld.shared.f32 	%f4887, [%r317+152];
	ld.shared.f32 	%f4888, [%r322+152];
	fma.rn.f32 	%f4889, %f4887, %f4888, %f4880;
	ld.shared.f32 	%f4890, [%r322+408];
	fma.rn.f32 	%f4891, %f4887, %f4890, %f4882;
	ld.shared.f32 	%f4892, [%r322+664];
	fma.rn.f32 	%f4893, %f4887, %f4892, %f4884;
	ld.shared.f32 	%f4894, [%r322+920];
	fma.rn.f32 	%f4895, %f4887, %f4894, %f4886;
	ld.shared.f32 	%f4896, [%r317+156];
	ld.shared.f32 	%f4897, [%r322+156];
	fma.rn.f32 	%f4898, %f4896, %f4897, %f4889;
	ld.shared.f32 	%f4899, [%r322+412];
	fma.rn.f32 	%f4900, %f4896, %f4899, %f4891;
	ld.shared.f32 	%f4901, [%r322+668];
	fma.rn.f32 	%f4902, %f4896, %f4901, %f4893;
	ld.shared.f32 	%f4903, [%r322+924];
	fma.rn.f32 	%f4904, %f4896, %f4903, %f4895;
	ld.shared.f32 	%f4905, [%r317+160];
	ld.shared.f32 	%f4906, [%r322+160];
	fma.rn.f32 	%f4907, %f4905, %f4906, %f4898;
	ld.shared.f32 	%f4908, [%r322+416];
	fma.rn.f32 	%f4909, %f4905, %f4908, %f4900;
	ld.shared.f32 	%f4910, [%r322+672];
	fma.rn.f32 	%f4911, %f4905, %f4910, %f4902;
	ld.shared.f32 	%f4912, [%r322+928];
	fma.rn.f32 	%f4913, %f4905, %f4912, %f4904;
	ld.shared.f32 	%f4914, [%r317+164];
	ld.shared.f32 	%f4915, [%r322+164];
	fma.rn.f32 	%f4916, %f4914, %f4915, %f4907;
	ld.shared.f32 	%f4917, [%r322+420];
	fma.rn.f32 	%f4918, %f4914, %f4917, %f4909;
	ld.shared.f32 	%f4919, [%r322+676];
	fma.rn.f32 	%f4920, %f4914, %f4919, %f4911;
	ld.shared.f32 	%f4921, [%r322+932];
	fma.rn.f32 	%f4922, %f4914, %f4921, %f4913;
	ld.shared.f32 	%f4923, [%r317+168];
	ld.shared.f32 	%f4924, [%r322+168];
	fma.rn.f32 	%f4925, %f4923, %f4924, %f4916;
	ld.shared.f32 	%f4926, [%r322+424];
	fma.rn.f32 	%f4927, %f4923, %f4926, %f4918;
	ld.shared.f32 	%f4928, [%r322+680];
	fma.rn.f32 	%f4929, %f4923, %f4928, %f4920;
	ld.shared.f32 	%f4930, [%r322+936];
	fma.rn.f32 	%f4931, %f4923, %f4930, %f4922;
	ld.shared.f32 	%f4932, [%r317+172];
	ld.shared.f32 	%f4933, [%r322+172];
	fma.rn.f32 	%f4934, %f4932, %f4933, %f4925;
	ld.shared.f32 	%f4935, [%r322+428];
	fma.rn.f32 	%f4936, %f4932, %f4935, %f4927;
	ld.shared.f32 	%f4937, [%r322+684];
	fma.rn.f32 	%f4938, %f4932, %f4937, %f4929;
	ld.shared.f32 	%f4939, [%r322+940];
	fma.rn.f32 	%f4940, %f4932, %f4939, %f4931;
	ld.shared.f32 	%f4941, [%r317+176];
	ld.shared.f32 	%f4942, [%r322+176];
	fma.rn.f32 	%f4943, %f4941, %f4942, %f4934;
	ld.shared.f32 	%f4944, [%r322+432];
	fma.rn.f32 	%f4945, %f4941, %f4944, %f4936;
	ld.shared.f32 	%f4946, [%r322+688];
	fma.rn.f32 	%f4947, %f4941, %f4946, %f4938;
	ld.shared.f32 	%f4948, [%r322+944];
	fma.rn.f32 	%f4949, %f4941, %f4948, %f4940;
	ld.shared.f32 	%f4950, [%r317+180];
	ld.shared.f32 	%f4951, [%r322+180];
	fma.rn.f32 	%f4952, %f4950, %f4951, %f4943;
	ld.shared.f32 	%f4953, [%r322+436];
	fma.rn.f32 	%f4954, %f4950, %f4953, %f4945;
	ld.shared.f32 	%f4955, [%r322+692];
	fma.rn.f32 	%f4956, %f4950, %f4955, %f4947;
	ld.shared.f32 	%f4957, [%r322+948];
	fma.rn.f32 	%f4958, %f4950, %f4957, %f4949;
	ld.shared.f32 	%f4959, [%r317+184];
	ld.shared.f32 	%f4960, [%r322+184];
	fma.rn.f32 	%f4961, %f4959, %f4960, %f4952;
	ld.shared.f32 	%f4962, [%r322+440];
	fma.rn.f32 	%f4963, %f4959, %f4962, %f4954;
	ld.shared.f32 	%f4964, [%r322+696];
	fma.rn.f32 	%f4965, %f4959, %f4964, %f4956;
	ld.shared.f32 	%f4966, [%r322+952];
	fma.rn.f32 	%f4967, %f4959, %f4966, %f4958;
	ld.shared.f32 	%f4968, [%r317+188];
	ld.shared.f32 	%f4969, [%r322+188];
	fma.rn.f32 	%f4970, %f4968, %f4969, %f4961;
	ld.shared.f32 	%f4971, [%r322+444];
	fma.rn.f32 	%f4972, %f4968, %f4971, %f4963;
	ld.shared.f32 	%f4973, [%r322+700];
	fma.rn.f32 	%f4974, %f4968, %f4973, %f4965;
	ld.shared.f32 	%f4975, [%r322+956];
	fma.rn.f32 	%f4976, %f4968, %f4975, %f4967;
	ld.shared.f32 	%f4977, [%r317+192];
	ld.shared.f32 	%f4978, [%r322+192];
	fma.rn.f32 	%f4979, %f4977, %f4978, %f4970;
	ld.shared.f32 	%f4980, [%r322+448];
	fma.rn.f32 	%f4981, %f4977, %f4980, %f4972;
	ld.shared.f32 	%f4982, [%r322+704];
	fma.rn.f32 	%f4983, %f4977, %f4982, %f4974;
	ld.shared.f32 	%f4984, [%r322+960];
	fma.rn.f32 	%f4985, %f4977, %f4984, %f4976;
	ld.shared.f32 	%f4986, [%r317+196];
	ld.shared.f32 	%f4987, [%r322+196];
	fma.rn.f32 	%f4988, %f4986, %f4987, %f4979;
	ld.shared.f32 	%f4989, [%r322+452];
	fma.rn.f32 	%f4990, %f4986, %f4989, %f4981;
	ld.shared.f32 	%f4991, [%r322+708];
	fma.rn.f32 	%f4992, %f4986, %f4991, %f4983;
	ld.shared.f32 	%f4993, [%r322+964];
	fma.rn.f32 	%f4994, %f4986, %f4993, %f4985;
	ld.shared.f32 	%f4995, [%r317+200];
	ld.shared.f32 	%f4996, [%r322+200];
	fma.rn.f32 	%f4997, %f4995, %f4996, %f4988;
	ld.shared.f32 	%f4998, [%r322+456];
	fma.rn.f32 	%f4999, %f4995, %f4998, %f4990;
	ld.shared.f32 	%f5000, [%r322+712];
	fma.rn.f32 	%f5001, %f4995, %f5000, %f4992;
	ld.shared.f32 	%f5002, [%r322+968];
	fma.rn.f32 	%f5003, %f4995, %f5002, %f4994;
	ld.shared.f32 	%f5004, [%r317+204];
	ld.shared.f32 	%f5005, [%r322+204];
	fma.rn.f32 	%f5006, %f5004, %f5005, %f4997;
	ld.shared.f32 	%f5007, [%r322+460];
	fma.rn.f32 	%f5008, %f5004, %f5007, %f4999;
	ld.shared.f32 	%f5009, [%r322+716];
	fma.rn.f32 	%f5010, %f5004, %f5009, %f5001;
	ld.shared.f32 	%f5011, [%r322+972];
	fma.rn.f32 	%f5012, %f5004, %f5011, %f5003;
	ld.shared.f32 	%f5013, [%r317+208];
	ld.shared.f32 	%f5014, [%r322+208];
	fma.rn.f32 	%f5015, %f5013, %f5014, %f5006;
	ld.shared.f32 	%f5016, [%r322+464];
	fma.rn.f32 	%f5017, %f5013, %f5016, %f5008;
	ld.shared.f32 	%f5018, [%r322+720];
	fma.rn.f32 	%f5019, %f5013, %f5018, %f5010;
	ld.shared.f32 	%f5020, [%r322+976];
	fma.rn.f32 	%f5021, %f5013, %f5020, %f5012;
	ld.shared.f32 	%f5022, [%r317+212];
	ld.shared.f32 	%f5023, [%r322+212];
	fma.rn.f32 	%f5024, %f5022, %f5023, %f5015;
	ld.shared.f32 	%f5025, [%r322+468];
	fma.rn.f32 	%f5026, %f5022, %f5025, %f5017;
	ld.shared.f32 	%f5027, [%r322+724];
	fma.rn.f32 	%f5028, %f5022, %f5027, %f5019;
	ld.shared.f32 	%f5029, [%r322+980];
	fma.rn.f32 	%f5030, %f5022, %f5029, %f5021;
	ld.shared.f32 	%f5031, [%r317+216];
	ld.shared.f32 	%f5032, [%r322+216];
	fma.rn.f32 	%f5033, %f5031, %f5032, %f5024;
	ld.shared.f32 	%f5034, [%r322+472];
	fma.rn.f32 	%f5035, %f5031, %f5034, %f5026;
	ld.shared.f32 	%f5036, [%r322+728];
	fma.rn.f32 	%f5037, %f5031, %f5036, %f5028;
	ld.shared.f32 	%f5038, [%r322+984];
	fma.rn.f32 	%f5039, %f5031, %f5038, %f5030;
	ld.shared.f32 	%f5040, [%r317+220];
	ld.shared.f32 	%f5041, [%r322+220];
	fma.rn.f32 	%f5042, %f5040, %f5041, %f5033;
	ld.shared.f32 	%f5043, [%r322+476];
	fma.rn.f32 	%f5044, %f5040, %f5043, %f5035;
	ld.shared.f32 	%f5045, [%r322+732];
	fma.rn.f32 	%f5046, %f5040, %f5045, %f5037;
	ld.shared.f32 	%f5047, [%r322+988];
	fma.rn.f32 	%f5048, %f5040, %f5047, %f5039;
	ld.shared.f32 	%f5049, [%r317+224];
	ld.shared.f32 	%f5050, [%r322+224];
	fma.rn.f32 	%f5051, %f5049, %f5050, %f5042;
	ld.shared.f32 	%f5052, [%r322+480];
	fma.rn.f32 	%f5053, %f5049, %f5052, %f5044;
	ld.shared.f32 	%f5054, [%r322+736];
	fma.rn.f32 	%f5055, %f5049, %f5054, %f5046;
	ld.shared.f32 	%f5056, [%r322+992];
	fma.rn.f32 	%f5057, %f5049, %f5056, %f5048;
	ld.shared.f32 	%f5058, [%r317+228];
	ld.shared.f32 	%f5059, [%r322+228];
	fma.rn.f32 	%f5060, %f5058, %f5059, %f5051;
	ld.shared.f32 	%f5061, [%r322+484];
	fma.rn.f32 	%f5062, %f5058, %f5061, %f5053;
	ld.shared.f32 	%f5063, [%r322+740];
	fma.rn.f32 	%f5064, %f5058, %f5063, %f5055;
	ld.shared.f32 	%f5065, [%r322+996];
	fma.rn.f32 	%f5066, %f5058, %f5065, %f5057;
	ld.shared.f32 	%f5067, [%r317+232];
	ld.shared.f32 	%f5068, [%r322+232];
	fma.rn.f32 	%f5069, %f5067, %f5068, %f5060;
	ld.shared.f32 	%f5070, [%r322+488];
	fma.rn.f32 	%f5071, %f5067, %f5070, %f5062;
	ld.shared.f32 	%f5072, [%r322+744];
	fma.rn.f32 	%f5073, %f5067, %f5072, %f5064;
	ld.shared.f32 	%f5074, [%r322+1000];
	fma.rn.f32 	%f5075, %f5067, %f5074, %f5066;
	ld.shared.f32 	%f5076, [%r317+236];
	ld.shared.f32 	%f5077, [%r322+236];
	fma.rn.f32 	%f5078, %f5076, %f5077, %f5069;
	ld.shared.f32 	%f5079, [%r322+492];
	fma.rn.f32 	%f5080, %f5076, %f5079, %f5071;
	ld.shared.f32 	%f5081, [%r322+748];
	fma.rn.f32 	%f5082, %f5076, %f5081, %f5073;
	ld.shared.f32 	%f5083, [%r322+1004];
	fma.rn.f32 	%f5084, %f5076, %f5083, %f5075;
	ld.shared.f32 	%f5085, [%r317+240];
	ld.shared.f32 	%f5086, [%r322+240];
	fma.rn.f32 	%f5087, %f5085, %f5086, %f5078;
	ld.shared.f32 	%f5088, [%r322+496];
	fma.rn.f32 	%f5089, %f5085, %f5088, %f5080;
	ld.shared.f32 	%f5090, [%r322+752];
	fma.rn.f32 	%f5091, %f5085, %f5090, %f5082;
	ld.shared.f32 	%f5092, [%r322+1008];
	fma.rn.f32 	%f5093, %f5085, %f5092, %f5084;
	ld.shared.f32 	%f5094, [%r317+244];
	ld.shared.f32 	%f5095, [%r322+244];
	fma.rn.f32 	%f5096, %f5094, %f5095, %f5087;
	ld.shared.f32 	%f5097, [%r322+500];
	fma.rn.f32 	%f5098, %f5094, %f5097, %f5089;
	ld.shared.f32 	%f5099, [%r322+756];
	fma.rn.f32 	%f5100, %f5094, %f5099, %f5091;
	ld.shared.f32 	%f5101, [%r322+1012];
	fma.rn.f32 	%f5102, %f5094, %f5101, %f5093;
	ld.shared.f32 	%f5103, [%r317+248];
	ld.shared.f32 	%f5104, [%r322+248];
	fma.rn.f32 	%f5105, %f5103, %f5104, %f5096;
	ld.shared.f32 	%f5106, [%r322+504];
	fma.rn.f32 	%f5107, %f5103, %f5106, %f5098;
	ld.shared.f32 	%f5108, [%r322+760];
	fma.rn.f32 	%f5109, %f5103, %f5108, %f5100;
	ld.shared.f32 	%f5110, [%r322+1016];
	fma.rn.f32 	%f5111, %f5103, %f5110, %f5102;
	ld.shared.f32 	%f5112, [%r317+252];
	ld.shared.f32 	%f5113, [%r322+252];
	fma.rn.f32 	%f5114, %f5112, %f5113, %f5105;
	ld.shared.f32 	%f5115, [%r322+508];
	fma.rn.f32 	%f5116, %f5112, %f5115, %f5107;
	ld.shared.f32 	%f5117, [%r322+764];
	fma.rn.f32 	%f5118, %f5112, %f5117, %f5109;
	ld.shared.f32 	%f5119, [%r322+1020];
	fma.rn.f32 	%f5120, %f5112, %f5119, %f5111;
	shl.b32 	%r323, %r296, 8;
	and.b32  	%r324, %r323, 258048;
	add.s32 	%r325, %r301, %r324;
	or.b32  	%r326, %r325, %r303;
	and.b32  	%r327, %r314, 448;
	shl.b32 	%r328, %r1, 3;
	and.b32  	%r329, %r328, 56;
	and.b32  	%r330, %r311, 4;
	or.b32  	%r331, %r326, %r329;
	or.b32  	%r332, %r331, %r330;
	or.b32  	%r333, %r332, %r327;
	mul.wide.u32 	%rd87, %r333, 4;
	add.s64 	%rd88, %rd82, %rd87;
	st.f32 	[%rd88], %f5114;
	st.f32 	[%rd88+4], %f5116;
	st.f32 	[%rd88+8], %f5118;
	st.f32 	[%rd88+12], %f5120;
	bra.uni 	$L__BB0_20;
$L__BB0_5:
	mul.wide.u32 	%rd11, %r6, 4;
	add.s64 	%rd12, %rd4, %rd11;
	ld.local.u32 	%r10, [%rd12];
	add.s32 	%r3, %r10, %r2;
	setp.ge.u32 	%p2, %r1, %r3;
	@%p2 bra 	$L__BB0_10;
	setp.eq.s32 	%p9, %r6, 1;
	@%p9 bra 	$L__BB0_9;
	setp.ne.s32 	%p10, %r6, 0;
	@%p10 bra 	$L__BB0_20;
	ld.global.u64 	%rd53, [%rd3+8];
	ld.global.u64 	%rd54, [%rd2+8];
	ld.global.u64 	%rd55, [%rd1+8];
	sub.s32 	%r176, %r1, %r2;
	mov.u32 	%r177, %tid.x;
	shl.b32 	%r178, %r177, 3;
	mov.u32 	%r179, _ZZ6sampleE13shared_buffer;
	add.s32 	%r180, %r179, %r178;
	shl.b32 	%r181, %r176, 7;
	and.b32  	%r182, %r181, -8192;
	shl.b32 	%r183, %r176, 6;
	and.b32  	%r184, %r183, 3584;
	shl.b32 	%r185, %r177, 1;
	add.s32 	%r186, %r184, %r185;
	or.b32  	%r187, %r186, %r182;
	mul.wide.s32 	%rd56, %r187, 4;
	add.s64 	%rd57, %rd53, %rd56;
	ld.v2.f32 	{%f2561, %f2562}, [%rd57];
	st.shared.v2.f32 	[%r180], {%f2561, %f2562};
	ld.v2.f32 	{%f2563, %f2564}, [%rd57+256];
	st.shared.v2.f32 	[%r180+256], {%f2563, %f2564};
	ld.v2.f32 	{%f2565, %f2566}, [%rd57+512];
	st.shared.v2.f32 	[%r180+512], {%f2565, %f2566};
	ld.v2.f32 	{%f2567, %f2568}, [%rd57+768];
	st.shared.v2.f32 	[%r180+768], {%f2567, %f2568};
	ld.v2.f32 	{%f2569, %f2570}, [%rd57+1024];
	st.shared.v2.f32 	[%r180+1024], {%f2569, %f2570};
	ld.v2.f32 	{%f2571, %f2572}, [%rd57+1280];
	st.shared.v2.f32 	[%r180+1280], {%f2571, %f2572};
	ld.v2.f32 	{%f2573, %f2574}, [%rd57+1536];
	st.shared.v2.f32 	[%r180+1536], {%f2573, %f2574};
	ld.v2.f32 	{%f2575, %f2576}, [%rd57+1792];
	st.shared.v2.f32 	[%r180+1792], {%f2575, %f2576};
	ld.v2.f32 	{%f2577, %f2578}, [%rd57+16384];
	st.shared.v2.f32 	[%r180+2048], {%f2577, %f2578};
	ld.v2.f32 	{%f2579, %f2580}, [%rd57+16640];
	st.shared.v2.f32 	[%r180+2304], {%f2579, %f2580};
	ld.v2.f32 	{%f2581, %f2582}, [%rd57+16896];
	st.shared.v2.f32 	[%r180+2560], {%f2581, %f2582};
	ld.v2.f32 	{%f2583, %f2584}, [%rd57+17152];
	st.shared.v2.f32 	[%r180+2816], {%f2583, %f2584};
	ld.v2.f32 	{%f2585, %f2586}, [%rd57+17408];
	st.shared.v2.f32 	[%r180+3072], {%f2585, %f2586};
	ld.v2.f32 	{%f2587, %f2588}, [%rd57+17664];
	st.shared.v2.f32 	[%r180+3328], {%f2587, %f2588};
	ld.v2.f32 	{%f2589, %f2590}, [%rd57+17920];
	st.shared.v2.f32 	[%r180+3584], {%f2589, %f2590};
	ld.v2.f32 	{%f2591, %f2592}, [%rd57+18176];
	st.shared.v2.f32 	[%r180+3840], {%f2591, %f2592};
	shl.b32 	%r188, %r176, 9;
	and.b32  	%r189, %r188, 3584;
	add.s32 	%r190, %r189, %r177;
	or.b32  	%r191, %r190, %r182;
	mul.wide.s32 	%rd58, %r191, 4;
	add.s64 	%rd59, %rd54, %rd58;
	ld.f32 	%f2593, [%rd59];
	shl.b32 	%r192, %r177, 2;
	add.s32 	%r193, %r179, 4096;
	add.s32 	%r194, %r193, %r192;
	st.shared.f32 	[%r194], %f2593;
	ld.f32 	%f2594, [%rd59+128];
	st.shared.f32 	[%r194+128], %f2594;
	ld.f32 	%f2595, [%rd59+256];
	st.shared.f32 	[%r194+256], %f2595;
	ld.f32 	%f2596, [%rd59+384];
	st.shared.f32 	[%r194+384], %f2596;
	ld.f32 	%f2597, [%rd59+512];
	st.shared.f32 	[%r194+512], %f2597;
	ld.f32 	%f2598, [%rd59+640];
	st.shared.f32 	[%r194+640], %f2598;
	ld.f32 	%f2599, [%rd59+768];
	st.shared.f32 	[%r194+768], %f2599;
	ld.f32 	%f2600, [%rd59+896];
	st.shared.f32 	[%r194+896], %f2600;
	ld.f32 	%f2601, [%rd59+1024];
	st.shared.f32 	[%r194+1024], %f2601;
	ld.f32 	%f2602, [%rd59+1152];
	st.shared.f32 	[%r194+1152], %f2602;
	ld.f32 	%f2603, [%rd59+1280];
	st.shared.f32 	[%r194+1280], %f2603;
	ld.f32 	%f2604, [%rd59+1408];
	st.shared.f32 	[%r194+1408], %f2604;
	ld.f32 	%f2605, [%rd59+1536];
	st.shared.f32 	[%r194+1536], %f2605;
	ld.f32 	%f2606, [%rd59+1664];
	st.shared.f32 	[%r194+1664], %f2606;
	ld.f32 	%f2607, [%rd59+1792];
	st.shared.f32 	[%r194+1792], %f2607;
	ld.f32 	%f2608, [%rd59+1920];
	st.shared.f32 	[%r194+1920], %f2608;
	ld.f32 	%f2609, [%rd59+16384];
	st.shared.f32 	[%r194+2048], %f2609;
	ld.f32 	%f2610, [%rd59+16512];
	st.shared.f32 	[%r194+2176], %f2610;
	ld.f32 	%f2611, [%rd59+16640];
	st.shared.f32 	[%r194+2304], %f2611;
	ld.f32 	%f2612, [%rd59+16768];
	st.shared.f32 	[%r194+2432], %f2612;
	ld.f32 	%f2613, [%rd59+16896];
	st.shared.f32 	[%r194+2560], %f2613;
	ld.f32 	%f2614, [%rd59+17024];
	st.shared.f32 	[%r194+2688], %f2614;
	ld.f32 	%f2615, [%rd59+17152];
	st.shared.f32 	[%r194+2816], %f2615;
	ld.f32 	%f2616, [%rd59+17280];
	st.shared.f32 	[%r194+2944], %f2616;
	ld.f32 	%f2617, [%rd59+17408];
	st.shared.f32 	[%r194+3072], %f2617;
	ld.f32 	%f2618, [%rd59+17536];
	st.shared.f32 	[%r194+3200], %f2618;
	ld.f32 	%f2619, [%rd59+17664];
	st.shared.f32 	[%r194+3328], %f2619;
	ld.f32 	%f2620, [%rd59+17792];
	st.shared.f32 	[%r194+3456], %f2620;
	ld.f32 	%f2621, [%rd59+17920];
	st.shared.f32 	[%r194+3584], %f2621;
	ld.f32 	%f2622, [%rd59+18048];
	st.shared.f32 	[%r194+3712], %f2622;
	ld.f32 	%f2623, [%rd59+18176];
	st.shared.f32 	[%r194+3840], %f2623;
	ld.f32 	%f2624, [%rd59+18304];
	st.shared.f32 	[%r194+3968], %f2624;
	mov.b32 	%r174, 0;
	mov.b32 	%r175, 32;
	// begin inline asm
	bar.sync %r174, %r175;
	// end inline asm
	shl.b32 	%r195, %r177, 5;
	shl.b32 	%r196, %r177, 7;
	and.b32  	%r197, %r196, 130816;
	add.s32 	%r198, %r179, %r197;
	ld.shared.f32 	%f2625, [%r198];
	and.b32  	%r199, %r196, 129024;
	shl.b32 	%r200, %r177, 10;
	and.b32  	%r201, %r200, 1024;
	or.b32  	%r202, %r201, %r199;
	add.s32 	%r203, %r193, %r202;
	ld.shared.f32 	%f2626, [%r203];
	fma.rn.f32 	%f2627, %f2625, %f2626, 0f00000000;
	ld.shared.f32 	%f2628, [%r203+256];
	fma.rn.f32 	%f2629, %f2625, %f2628, 0f00000000;
	ld.shared.f32 	%f2630, [%r203+512];
	fma.rn.f32 	%f2631, %f2625, %f2630, 0f00000000;
	ld.shared.f32 	%f2632, [%r203+768];
	fma.rn.f32 	%f2633, %f2625, %f2632, 0f00000000;
	ld.shared.f32 	%f2634, [%r198+4];
	ld.shared.f32 	%f2635, [%r203+4];
	fma.rn.f32 	%f2636, %f2634, %f2635, %f2627;
	ld.shared.f32 	%f2637, [%r203+260];
	fma.rn.f32 	%f2638, %f2634, %f2637, %f2629;
	ld.shared.f32 	%f2639, [%r203+516];
	fma.rn.f32 	%f2640, %f2634, %f2639, %f2631;
	ld.shared.f32 	%f2641, [%r203+772];
	fma.rn.f32 	%f2642, %f2634, %f2641, %f2633;
	ld.shared.f32 	%f2643, [%r198+8];
	ld.shared.f32 	%f2644, [%r203+8];
	fma.rn.f32 	%f2645, %f2643, %f2644, %f2636;
	ld.shared.f32 	%f2646, [%r203+264];
	fma.rn.f32 	%f2647, %f2643, %f2646, %f2638;
	ld.shared.f32 	%f2648, [%r203+520];
	fma.rn.f32 	%f2649, %f2643, %f2648, %f2640;
	ld.shared.f32 	%f2650, [%r203+776];
	fma.rn.f32 	%f2651, %f2643, %f2650, %f2642;
	ld.shared.f32 	%f2652, [%r198+12];
	ld.shared.f32 	%f2653, [%r203+12];
	fma.rn.f32 	%f2654, %f2652, %f2653, %f2645;
	ld.shared.f32 	%f2655, [%r203+268];
	fma.rn.f32 	%f2656, %f2652, %f2655, %f2647;
	ld.shared.f32 	%f2657, [%r203+524];
	fma.rn.f32 	%f2658, %f2652, %f2657, %f2649;
	ld.shared.f32 	%f2659, [%r203+780];
	fma.rn.f32 	%f2660, %f2652, %f2659, %f2651;
	ld.shared.f32 	%f2661, [%r198+16];
	ld.shared.f32 	%f2662, [%r203+16];
	fma.rn.f32 	%f2663, %f2661, %f2662, %f2654;
	ld.shared.f32 	%f2664, [%r203+272];
	fma.rn.f32 	%f2665, %f2661, %f2664, %f2656;
	ld.shared.f32 	%f2666, [%r203+528];
	fma.rn.f32 	%f2667, %f2661, %f2666, %f2658;
	ld.shared.f32 	%f2668, [%r203+784];
	fma.rn.f32 	%f2669, %f2661, %f2668, %f2660;
	ld.shared.f32 	%f2670, [%r198+20];
	ld.shared.f32 	%f2671, [%r203+20];
	fma.rn.f32 	%f2672, %f2670, %f2671, %f2663;
	ld.shared.f32 	%f2673, [%r203+276];
	fma.rn.f32 	%f2674, %f2670, %f2673, %f2665;
	ld.shared.f32 	%f2675, [%r203+532];
	fma.rn.f32 	%f2676, %f2670, %f2675, %f2667;
	ld.shared.f32 	%f2677, [%r203+788];
	fma.rn.f32 	%f2678, %f2670, %f2677, %f2669;
	ld.shared.f32 	%f2679, [%r198+24];
	ld.shared.f32 	%f2680, [%r203+24];
	fma.rn.f32 	%f2681, %f2679, %f2680, %f2672;
	ld.shared.f32 	%f2682, [%r203+280];
	fma.rn.f32 	%f2683, %f2679, %f2682, %f2674;
	ld.shared.f32 	%f2684, [%r203+536];
	fma.rn.f32 	%f2685, %f2679, %f2684, %f2676;
	ld.shared.f32 	%f2686, [%r203+792];
	fma.rn.f32 	%f2687, %f2679, %f2686, %f2678;
	ld.shared.f32 	%f2688, [%r198+28];
	ld.shared.f32 	%f2689, [%r203+28];
	fma.rn.f32 	%f2690, %f2688, %f2689, %f2681;
	ld.shared.f32 	%f2691, [%r203+284];
	fma.rn.f32 	%f2692, %f2688, %f2691, %f2683;
	ld.shared.f32 	%f2693, [%r203+540];
	fma.rn.f32 	%f2694, %f2688, %f2693, %f2685;
	ld.shared.f32 	%f2695, [%r203+796];
	fma.rn.f32 	%f2696, %f2688, %f2695, %f2687;
	ld.shared.f32 	%f2697, [%r198+32];
	ld.shared.f32 	%f2698, [%r203+32];
	fma.rn.f32 	%f2699, %f2697, %f2698, %f2690;
	ld.shared.f32 	%f2700, [%r203+288];
	fma.rn.f32 	%f2701, %f2697, %f2700, %f2692;
	ld.shared.f32 	%f2702, [%r203+544];
	fma.rn.f32 	%f2703, %f2697, %f2702, %f2694;
	ld.shared.f32 	%f2704, [%r203+800];
	fma.rn.f32 	%f2705, %f2697, %f2704, %f2696;
	ld.shared.f32 	%f2706, [%r198+36];
	ld.shared.f32 	%f2707, [%r203+36];
	fma.rn.f32 	%f2708, %f2706, %f2707, %f2699;
	ld.shared.f32 	%f2709, [%r203+292];
	fma.rn.f32 	%f2710, %f2706, %f2709, %f2701;
	ld.shared.f32 	%f2711, [%r203+548];
	fma.rn.f32 	%f2712, %f2706, %f2711, %f2703;
	ld.shared.f32 	%f2713, [%r203+804];
	fma.rn.f32 	%f2714, %f2706, %f2713, %f2705;
	ld.shared.f32 	%f2715, [%r198+40];
	ld.shared.f32 	%f2716, [%r203+40];
	fma.rn.f32 	%f2717, %f2715, %f2716, %f2708;
	ld.shared.f32 	%f2718, [%r203+296];
	fma.rn.f32 	%f2719, %f2715, %f2718, %f2710;
	ld.shared.f32 	%f2720, [%r203+552];
	fma.rn.f32 	%f2721, %f2715, %f2720, %f2712;
	ld.shared.f32 	%f2722, [%r203+808];
	fma.rn.f32 	%f2723, %f2715, %f2722, %f2714;
	ld.shared.f32 	%f2724, [%r198+44];
	ld.shared.f32 	%f2725, [%r203+44];
	fma.rn.f32 	%f2726, %f2724, %f2725, %f2717;
	ld.shared.f32 	%f2727, [%r203+300];
	fma.rn.f32 	%f2728, %f2724, %f2727, %f2719;
	ld.shared.f32 	%f2729, [%r203+556];
	fma.rn.f32 	%f2730, %f2724, %f2729, %f2721;
	ld.shared.f32 	%f2731, [%r203+812];
	fma.rn.f32 	%f2732, %f2724, %f2731, %f2723;
	ld.shared.f32 	%f2733, [%r198+48];
	ld.shared.f32 	%f2734, [%r203+48];
	fma.rn.f32 	%f2735, %f2733, %f2734, %f2726;
	ld.shared.f32 	%f2736, [%r203+304];
	fma.rn.f32 	%f2737, %f2733, %f2736, %f2728;
	ld.shared.f32 	%f2738, [%r203+560];
	fma.rn.f32 	%f2739, %f2733, %f2738, %f2730;
	ld.shared.f32 	%f2740, [%r203+816];
	fma.rn.f32 	%f2741, %f2733, %f2740, %f2732;
	ld.shared.f32 	%f2742, [%r198+52];
	ld.shared.f32 	%f2743, [%r203+52];
	fma.rn.f32 	%f2744, %f2742, %f2743, %f2735;
	ld.shared.f32 	%f2745, [%r203+308];
	fma.rn.f32 	%f2746, %f2742, %f2745, %f2737;
	ld.shared.f32 	%f2747, [%r203+564];
	fma.rn.f32 	%f2748, %f2742, %f2747, %f2739;
	ld.shared.f32 	%f2749, [%r203+820];
	fma.rn.f32 	%f2750, %f2742, %f2749, %f2741;
	ld.shared.f32 	%f2751, [%r198+56];
	ld.shared.f32 	%f2752, [%r203+56];
	fma.rn.f32 	%f2753, %f2751, %f2752, %f2744;
	ld.shared.f32 	%f2754, [%r203+312];
	fma.rn.f32 	%f2755, %f2751, %f2754, %f2746;
	ld.shared.f32 	%f2756, [%r203+568];
	fma.rn.f32 	%f2757, %f2751, %f2756, %f2748;
	ld.shared.f32 	%f2758, [%r203+824];
	fma.rn.f32 	%f2759, %f2751, %f2758, %f2750;
	ld.shared.f32 	%f2760, [%r198+60];
	ld.shared.f32 	%f2761, [%r203+60];
	fma.rn.f32 	%f2762, %f2760, %f2761, %f2753;
	ld.shared.f32 	%f2763, [%r203+316];
	fma.rn.f32 	%f2764, %f2760, %f2763, %f2755;
	ld.shared.f32 	%f2765, [%r203+572];
	fma.rn.f32 	%f2766, %f2760, %f2765, %f2757;
	ld.shared.f32 	%f2767, [%r203+828];
	fma.rn.f32 	%f2768, %f2760, %f2767, %f2759;
	ld.shared.f32 	%f2769, [%r198+64];
	ld.shared.f32 	%f2770, [%r203+64];
	fma.rn.f32 	%f2771, %f2769, %f2770, %f2762;
	ld.shared.f32 	%f2772, [%r203+320];
	fma.rn.f32 	%f2773, %f2769, %f2772, %f2764;
	ld.shared.f32 	%f2774, [%r203+576];
	fma.rn.f32 	%f2775, %f2769, %f2774, %f2766;
	ld.shared.f32 	%f2776, [%r203+832];
	fma.rn.f32 	%f2777, %f2769, %f2776, %f2768;
	ld.shared.f32 	%f2778, [%r198+68];
	ld.shared.f32 	%f2779, [%r203+68];
	fma.rn.f32 	%f2780, %f2778, %f2779, %f2771;
	ld.shared.f32 	%f2781, [%r203+324];
	fma.rn.f32 	%f2782, %f2778, %f2781, %f2773;
	ld.shared.f32 	%f2783, [%r203+580];
	fma.rn.f32 	%f2784, %f2778, %f2783, %f2775;
	ld.shared.f32 	%f2785, [%r203+836];
	fma.rn.f32 	%f2786, %f2778, %f2785, %f2777;
	ld.shared.f32 	%f2787, [%r198+72];
	ld.shared.f32 	%f2788, [%r203+72];
	fma.rn.f32 	%f2789, %f2787, %f2788, %f2780;
	ld.shared.f32 	%f2790, [%r203+328];
	fma.rn.f32 	%f2791, %f2787, %f2790, %f2782;
	ld.shared.f32 	%f2792, [%r203+584];
	fma.rn.f32 	%f2793, %f2787, %f2792, %f2784;
	ld.shared.f32 	%f2794, [%r203+840];
	fma.rn.f32 	%f2795, %f2787, %f2794, %f2786;
	ld.shared.f32 	%f2796, [%r198+76];
	ld.shared.f32 	%f2797, [%r203+76];
	fma.rn.f32 	%f2798, %f2796, %f2797, %f2789;
	ld.shared.f32 	%f2799, [%r203+332];
	fma.rn.f32 	%f2800, %f2796, %f2799, %f2791;
	ld.shared.f32 	%f2801, [%r203+588];
	fma.rn.f32 	%f2802, %f2796, %f2801, %f2793;
	ld.shared.f32 	%f2803, [%r203+844];
	fma.rn.f32 	%f2804, %f2796, %f2803, %f2795;
	ld.shared.f32 	%f2805, [%r198+80];
	ld.shared.f32 	%f2806, [%r203+80];
	fma.rn.f32 	%f2807, %f2805, %f2806, %f2798;
	ld.shared.f32 	%f2808, [%r203+336];
	fma.rn.f32 	%f2809, %f2805, %f2808, %f2800;
	ld.shared.f32 	%f2810, [%r203+592];
	fma.rn.f32 	%f2811, %f2805, %f2810, %f2802;
	ld.shared.f32 	%f2812, [%r203+848];
	fma.rn.f32 	%f2813, %f2805, %f2812, %f2804;
	ld.shared.f32 	%f2814, [%r198+84];
	ld.shared.f32 	%f2815, [%r203+84];
	fma.rn.f32 	%f2816, %f2814, %f2815, %f2807;
	ld.shared.f32 	%f2817, [%r203+340];
	fma.rn.f32 	%f2818, %f2814, %f2817, %f2809;
	ld.shared.f32 	%f2819, [%r203+596];
	fma.rn.f32 	%f2820, %f2814, %f2819, %f2811;
	ld.shared.f32 	%f2821, [%r203+852];
	fma.rn.f32 	%f2822, %f2814, %f2821, %f2813;
	ld.shared.f32 	%f2823, [%r198+88];
	ld.shared.f32 	%f2824, [%r203+88];
	fma.rn.f32 	%f2825, %f2823, %f2824, %f2816;
	ld.shared.f32 	%f2826, [%r203+344];
	fma.rn.f32 	%f2827, %f2823, %f2826, %f2818;
	ld.shared.f32 	%f2828, [%r203+600];
	fma.rn.f32 	%f2829, %f2823, %f2828, %f2820;
	ld.shared.f32 	%f2830, [%r203+856];
	fma.rn.f32 	%f2831, %f2823, %f2830, %f2822;
	ld.shared.f32 	%f2832, [%r198+92];
	ld.shared.f32 	%f2833, [%r203+92];
	fma.rn.f32 	%f2834, %f2832, %f2833, %f2825;
	ld.shared.f32 	%f2835, [%r203+348];
	fma.rn.f32 	%f2836, %f2832, %f2835, %f2827;
	ld.shared.f32 	%f2837, [%r203+604];
	fma.rn.f32 	%f2838, %f2832, %f2837, %f2829;
	ld.shared.f32 	%f2839, [%r203+860];
	fma.rn.f32 	%f2840, %f2832, %f2839, %f2831;
	ld.shared.f32 	%f2841, [%r198+96];
	ld.shared.f32 	%f2842, [%r203+96];
	fma.rn.f32 	%f2843, %f2841, %f2842, %f2834;
	ld.shared.f32 	%f2844, [%r203+352];
	fma.rn.f32 	%f2845, %f2841, %f2844, %f2836;
	ld.shared.f32 	%f2846, [%r203+608];
	fma.rn.f32 	%f2847, %f2841, %f2846, %f2838;
	ld.shared.f32 	%f2848, [%r203+864];
	fma.rn.f32 	%f2849, %f2841, %f2848, %f2840;
	ld.shared.f32 	%f2850, [%r198+100];
	ld.shared.f32 	%f2851, [%r203+100];
	fma.rn.f32 	%f2852, %f2850, %f2851, %f2843;
	ld.shared.f32 	%f2853, [%r203+356];
	fma.rn.f32 	%f2854, %f2850, %f2853, %f2845;
	ld.shared.f32 	%f2855, [%r203+612];
	fma.rn.f32 	%f2856, %f2850, %f2855, %f2847;
	ld.shared.f32 	%f2857, [%r203+868];
	fma.rn.f32 	%f2858, %f2850, %f2857, %f2849;
	ld.shared.f32 	%f2859, [%r198+104];
	ld.shared.f32 	%f2860, [%r203+104];
	fma.rn.f32 	%f2861, %f2859, %f2860, %f2852;
	ld.shared.f32 	%f2862, [%r203+360];
	fma.rn.f32 	%f2863, %f2859, %f2862, %f2854;
	ld.shared.f32 	%f2864, [%r203+616];
	fma.rn.f32 	%f2865, %f2859, %f2864, %f2856;
	ld.shared.f32 	%f2866, [%r203+872];
	fma.rn.f32 	%f2867, %f2859, %f2866, %f2858;
	ld.shared.f32 	%f2868, [%r198+108];
	ld.shared.f32 	%f2869, [%r203+108];
	fma.rn.f32 	%f2870, %f2868, %f2869, %f2861;
	ld.shared.f32 	%f2871, [%r203+364];
	fma.rn.f32 	%f2872, %f2868, %f2871, %f2863;
	ld.shared.f32 	%f2873, [%r203+620];
	fma.rn.f32 	%f2874, %f2868, %f2873, %f2865;
	ld.shared.f32 	%f2875, [%r203+876];
	fma.rn.f32 	%f2876, %f2868, %f2875, %f2867;
	ld.shared.f32 	%f2877, [%r198+112];
	ld.shared.f32 	%f2878, [%r203+112];
	fma.rn.f32 	%f2879, %f2877, %f2878, %f2870;
	ld.shared.f32 	%f2880, [%r203+368];
	fma.rn.f32 	%f2881, %f2877, %f2880, %f2872;
	ld.shared.f32 	%f2882, [%r203+624];
	fma.rn.f32 	%f2883, %f2877, %f2882, %f2874;
	ld.shared.f32 	%f2884, [%r203+880];
	fma.rn.f32 	%f2885, %f2877, %f2884, %f2876;
	ld.shared.f32 	%f2886, [%r198+116];
	ld.shared.f32 	%f2887, [%r203+116];
	fma.rn.f32 	%f2888, %f2886, %f2887, %f2879;
	ld.shared.f32 	%f2889, [%r203+372];
	fma.rn.f32 	%f2890, %f2886, %f2889, %f2881;
	ld.shared.f32 	%f2891, [%r203+628];
	fma.rn.f32 	%f2892, %f2886, %f2891, %f2883;
	ld.shared.f32 	%f2893, [%r203+884];
	fma.rn.f32 	%f2894, %f2886, %f2893, %f2885;
	ld.shared.f32 	%f2895, [%r198+120];
	ld.shared.f32 	%f2896, [%r203+120];
	fma.rn.f32 	%f2897, %f2895, %f2896, %f2888;
	ld.shared.f32 	%f2898, [%r203+376];
	fma.rn.f32 	%f2899, %f2895, %f2898, %f2890;
	ld.shared.f32 	%f2900, [%r203+632];
	fma.rn.f32 	%f2901, %f2895, %f2900, %f2892;
	ld.shared.f32 	%f2902, [%r203+888];
	fma.rn.f32 	%f2903, %f2895, %f2902, %f2894;
	ld.shared.f32 	%f2904, [%r198+124];
	ld.shared.f32 	%f2905, [%r203+124];
	fma.rn.f32 	%f2906, %f2904, %f2905, %f2897;
	ld.shared.f32 	%f2907, [%r203+380];
	fma.rn.f32 	%f2908, %f2904, %f2907, %f2899;
	ld.shared.f32 	%f2909, [%r203+636];
	fma.rn.f32 	%f2910, %f2904, %f2909, %f2901;
	ld.shared.f32 	%f2911, [%r203+892];
	fma.rn.f32 	%f2912, %f2904, %f2911, %f2903;
	ld.shared.f32 	%f2913, [%r198+128];
	ld.shared.f32 	%f2914, [%r203+128];
	fma.rn.f32 	%f2915, %f2913, %f2914, %f2906;
	ld.shared.f32 	%f2916, [%r203+384];
	fma.rn.f32 	%f2917, %f2913, %f2916, %f2908;
	ld.shared.f32 	%f2918, [%r203+640];
	fma.rn.f32 	%f2919, %f2913, %f2918, %f2910;
	ld.shared.f32 	%f2920, [%r203+896];
	fma.rn.f32 	%f2921, %f2913, %f2920, %f2912;
	ld.shared.f32 	%f2922, [%r198+132];
	ld.shared.f32 	%f2923, [%r203+132];
	fma.rn.f32 	%f2924, %f2922, %f2923, %f2915;
	ld.shared.f32 	%f2925, [%r203+388];
	fma.rn.f32 	%f2926, %f2922, %f2925, %f2917;
	ld.shared.f32 	%f2927, [%r203+644];
	fma.rn.f32 	%f2928, %f2922, %f2927, %f2919;
	ld.shared.f32 	%f2929, [%r203+900];
	fma.rn.f32 	%f2930, %f2922, %f2929, %f2921;
	ld.shared.f32 	%f2931, [%r198+136];
	ld.shared.f32 	%f2932, [%r203+136];
	fma.rn.f32 	%f2933, %f2931, %f2932, %f2924;
	ld.shared.f32 	%f2934, [%r203+392];
	fma.rn.f32 	%f2935, %f2931, %f2934, %f2926;
	ld.shared.f32 	%f2936, [%r203+648];
	fma.rn.f32 	%f2937, %f2931, %f2936, %f2928;
	ld.shared.f32 	%f2938, [%r203+904];
	fma.rn.f32 	%f2939, %f2931, %f2938, %f2930;
	ld.shared.f32 	%f2940, [%r198+140];
	ld.shared.f32 	%f2941, [%r203+140];
	fma.rn.f32 	%f2942, %f2940, %f2941, %f2933;
	ld.shared.f32 	%f2943, [%r203+396];
	fma.rn.f32 	%f2944, %f2940, %f2943, %f2935;
	ld.shared.f32 	%f2945, [%r203+652];
	fma.rn.f32 	%f2946, %f2940, %f2945, %f2937;
	ld.shared.f32 	%f2947, [%r203+908];
	fma.rn.f32 	%f2948, %f2940, %f2947, %f2939;
	ld.shared.f32 	%f2949, [%r198+144];
	ld.shared.f32 	%f2950, [%r203+144];
	fma.rn.f32 	%f2951, %f2949, %f2950, %f2942;
	ld.shared.f32 	%f2952, [%r203+400];
	fma.rn.f32 	%f2953, %f2949, %f2952, %f2944;
	ld.shared.f32 	%f2954, [%r203+656];
	fma.rn.f32 	%f2955, %f2949, %f2954, %f2946;
	ld.shared.f32 	%f2956, [%r203+912];
	fma.rn.f32 	%f2957, %f2949, %f2956, %f2948;
	ld.shared.f32 	%f2958, [%r198+148];
	ld.shared.f32 	%f2959, [%r203+148];
	fma.rn.f32 	%f2960, %f2958, %f2959, %f2951;
	ld.shared.f32 	%f2961, [%r203+404];
	fma.rn.f32 	%f2962, %f2958, %f2961, %f2953;
	ld.shared.f32 	%f2963, [%r203+660];
	fma.rn.f32 	%f2964, %f2958, %f2963, %f2955;
	ld.shared.f32 	%f2965, [%r203+916];
	fma.rn.f32 	%f2966, %f2958, %f2965, %f2957;
	ld.shared.f32 	%f2967, [%r198+152];
	ld.shared.f32 	%f2968, [%r203+152];
	fma.rn.f32 	%f2969, %f2967, %f2968, %f2960;
	ld.shared.f32 	%f2970, [%r203+408];
	fma.rn.f32 	%f2971, %f2967, %f2970, %f2962;
	ld.shared.f32 	%f2972, [%r203+664];
	fma.rn.f32 	%f2973, %f2967, %f2972, %f2964;
	ld.shared.f32 	%f2974, [%r203+920];
	fma.rn.f32 	%f2975, %f2967, %f2974, %f2966;
	ld.shared.f32 	%f2976, [%r198+156];
	ld.shared.f32 	%f2977, [%r203+156];
	fma.rn.f32 	%f2978, %f2976, %f2977, %f2969;
	ld.shared.f32 	%f2979, [%r203+412];
	fma.rn.f32 	%f2980, %f2976, %f2979, %f2971;
	ld.shared.f32 	%f2981, [%r203+668];
	fma.rn.f32 	%f2982, %f2976, %f2981, %f2973;
	ld.shared.f32 	%f2983, [%r203+924];
	fma.rn.f32 	%f2984, %f2976, %f2983, %f2975;
	ld.shared.f32 	%f2985, [%r198+160];
	ld.shared.f32 	%f2986, [%r203+160];
	fma.rn.f32 	%f2987, %f2985, %f2986, %f2978;
	ld.shared.f32 	%f2988, [%r203+416];
	fma.rn.f32 	%f2989, %f2985, %f2988, %f2980;
	ld.shared.f32 	%f2990, [%r203+672];
	fma.rn.f32 	%f2991, %f2985, %f2990, %f2982;
	ld.shared.f32 	%f2992, [%r203+928];
	fma.rn.f32 	%f2993, %f2985, %f2992, %f2984;
	ld.shared.f32 	%f2994, [%r198+164];
	ld.shared.f32 	%f2995, [%r203+164];
	fma.rn.f32 	%f2996, %f2994, %f2995, %f2987;
	ld.shared.f32 	%f2997, [%r203+420];
	fma.rn.f32 	%f2998, %f2994, %f2997, %f2989;
	ld.shared.f32 	%f2999, [%r203+676];
	fma.rn.f32 	%f3000, %f2994, %f2999, %f2991;
	ld.shared.f32 	%f3001, [%r203+932];
	fma.rn.f32 	%f3002, %f2994, %f3001, %f2993;
	ld.shared.f32 	%f3003, [%r198+168];
	ld.shared.f32 	%f3004, [%r203+168];
	fma.rn.f32 	%f3005, %f3003, %f3004, %f2996;
	ld.shared.f32 	%f3006, [%r203+424];
	fma.rn.f32 	%f3007, %f3003, %f3006, %f2998;
	ld.shared.f32 	%f3008, [%r203+680];
	fma.rn.f32 	%f3009, %f3003, %f3008, %f3000;
	ld.shared.f32 	%f3010, [%r203+936];
	fma.rn.f32 	%f3011, %f3003, %f3010, %f3002;
	ld.shared.f32 	%f3012, [%r198+172];
	ld.shared.f32 	%f3013, [%r203+172];
	fma.rn.f32 	%f3014, %f3012, %f3013, %f3005;
	ld.shared.f32 	%f3015, [%r203+428];
	fma.rn.f32 	%f3016, %f3012, %f3015, %f3007;
	ld.shared.f32 	%f3017, [%r203+684];
	fma.rn.f32 	%f3018, %f3012, %f3017, %f3009;
	ld.shared.f32 	%f3019, [%r203+940];
	fma.rn.f32 	%f3020, %f3012, %f3019, %f3011;
	ld.shared.f32 	%f3021, [%r198+176];
	ld.shared.f32 	%f3022, [%r203+176];
	fma.rn.f32 	%f3023, %f3021, %f3022, %f3014;
	ld.shared.f32 	%f3024, [%r203+432];
	fma.rn.f32 	%f3025, %f3021, %f3024, %f3016;
	ld.shared.f32 	%f3026, [%r203+688];
	fma.rn.f32 	%f3027, %f3021, %f3026, %f3018;
	ld.shared.f32 	%f3028, [%r203+944];
	fma.rn.f32 	%f3029, %f3021, %f3028, %f3020;
	ld.shared.f32 	%f3030, [%r198+180];
	ld.shared.f32 	%f3031, [%r203+180];
	fma.rn.f32 	%f3032, %f3030, %f3031, %f3023;
	ld.shared.f32 	%f3033, [%r203+436];
	fma.rn.f32 	%f3034, %f3030, %f3033, %f3025;
	ld.shared.f32 	%f3035, [%r203+692];
	fma.rn.f32 	%f3036, %f3030, %f3035, %f3027;
	ld.shared.f32 	%f3037, [%r203+948];
	fma.rn.f32 	%f3038, %f3030, %f3037, %f3029;
	ld.shared.f32 	%f3039, [%r198+184];
	ld.shared.f32 	%f3040, [%r203+184];
	fma.rn.f32 	%f3041, %f3039, %f3040, %f3032;
	ld.shared.f32 	%f3042, [%r203+440];
	fma.rn.f32 	%f3043, %f3039, %f3042, %f3034;
	ld.shared.f32 	%f3044, [%r203+696];
	fma.rn.f32 	%f3045, %f3039, %f3044, %f3036;
	ld.shared.f32 	%f3046, [%r203+952];
	fma.rn.f32 	%f3047, %f3039, %f3046, %f3038;
	ld.shared.f32 	%f3048, [%r198+188];
	ld.shared.f32 	%f3049, [%r203+188];
	fma.rn.f32 	%f3050, %f3048, %f3049, %f3041;
	ld.shared.f32 	%f3051, [%r203+444];
	fma.rn.f32 	%f3052, %f3048, %f3051, %f3043;
	ld.shared.f32 	%f3053, [%r203+700];
	fma.rn.f32 	%f3054, %f3048, %f3053, %f3045;
	ld.shared.f32 	%f3055, [%r203+956];
	fma.rn.f32 	%f3056, %f3048, %f3055, %f3047;
	ld.shared.f32 	%f3057, [%r198+192];
	ld.shared.f32 	%f3058, [%r203+192];
	fma.rn.f32 	%f3059, %f3057, %f3058, %f3050;
	ld.shared.f32 	%f3060, [%r203+448];
	fma.rn.f32 	%f3061, %f3057, %f3060, %f3052;
	ld.shared.f32 	%f3062, [%r203+704];
	fma.rn.f32 	%f3063, %f3057, %f3062, %f3054;
	ld.shared.f32 	%f3064, [%r203+960];
	fma.rn.f32 	%f3065, %f3057, %f3064, %f3056;
	ld.shared.f32 	%f3066, [%r198+196];
	ld.shared.f32 	%f3067, [%r203+196];
	fma.rn.f32 	%f3068, %f3066, %f3067, %f3059;
	ld.shared.f32 	%f3069, [%r203+452];
	fma.rn.f32 	%f3070, %f3066, %f3069, %f3061;
	ld.shared.f32 	%f3071, [%r203+708];
	fma.rn.f32 	%f3072, %f3066, %f3071, %f3063;
	ld.shared.f32 	%f3073, [%r203+964];
	fma.rn.f32 	%f3074, %f3066, %f3073, %f3065;
	ld.shared.f32 	%f3075, [%r198+200];
	ld.shared.f32 	%f3076, [%r203+200];
	fma.rn.f32 	%f3077, %f3075, %f3076, %f3068;
	ld.shared.f32 	%f3078, [%r203+456];
	fma.rn.f32 	%f3079, %f3075, %f3078, %f3070;
	ld.shared.f32 	%f3080, [%r203+712];
	fma.rn.f32 	%f3081, %f3075, %f3080, %f3072;
	ld.shared.f32 	%f3082, [%r203+968];
	fma.rn.f32 	%f3083, %f3075, %f3082, %f3074;
	ld.shared.f32 	%f3084, [%r198+204];
	ld.shared.f32 	%f3085, [%r203+204];
	fma.rn.f32 	%f3086, %f3084, %f3085, %f3077;
	ld.shared.f32 	%f3087, [%r203+460];
	fma.rn.f32 	%f3088, %f3084, %f3087, %f3079;
	ld.shared.f32 	%f3089, [%r203+716];
	fma.rn.f32 	%f3090, %f3084, %f3089, %f3081;
	ld.shared.f32 	%f3091, [%r203+972];
	fma.rn.f32 	%f3092, %f3084, %f3091, %f3083;
	ld.shared.f32 	%f3093, [%r198+208];
	ld.shared.f32 	%f3094, [%r203+208];
	fma.rn.f32 	%f3095, %f3093, %f3094, %f3086;
	ld.shared.f32 	%f3096, [%r203+464];
	fma.rn.f32 	%f3097, %f3093, %f3096, %f3088;
	ld.shared.f32 	%f3098, [%r203+720];
	fma.rn.f32 	%f3099, %f3093, %f3098, %f3090;
	ld.shared.f32 	%f3100, [%r203+976];
	fma.rn.f32 	%f3101, %f3093, %f3100, %f3092;
	ld.shared.f32 	%f3102, [%r198+212];
	ld.shared.f32 	%f3103, [%r203+212];
	fma.rn.f32 	%f3104, %f3102, %f3103, %f3095;
	ld.shared.f32 	%f3105, [%r203+468];
	fma.rn.f32 	%f3106, %f3102, %f3105, %f3097;
	ld.shared.f32 	%f3107, [%r203+724];
	fma.rn.f32 	%f3108, %f3102, %f3107, %f3099;
	ld.shared.f32 	%f3109, [%r203+980];
	fma.rn.f32 	%f3110, %f3102, %f3109, %f3101;
	ld.shared.f32 	%f3111, [%r198+216];
	ld.shared.f32 	%f3112, [%r203+216];
	fma.rn.f32 	%f3113, %f3111, %f3112, %f3104;
	ld.shared.f32 	%f3114, [%r203+472];
	fma.rn.f32 	%f3115, %f3111, %f3114, %f3106;
	ld.shared.f32 	%f3116, [%r203+728];
	fma.rn.f32 	%f3117, %f3111, %f3116, %f3108;
	ld.shared.f32 	%f3118, [%r203+984];
	fma.rn.f32 	%f3119, %f3111, %f3118, %f3110;
	ld.shared.f32 	%f3120, [%r198+220];
	ld.shared.f32 	%f3121, [%r203+220];
	fma.rn.f32 	%f3122, %f3120, %f3121, %f3113;
	ld.shared.f32 	%f3123, [%r203+476];
	fma.rn.f32 	%f3124, %f3120, %f3123, %f3115;
	ld.shared.f32 	%f3125, [%r203+732];
	fma.rn.f32 	%f3126, %f3120, %f3125, %f3117;
	ld.shared.f32 	%f3127, [%r203+988];
	fma.rn.f32 	%f3128, %f3120, %f3127, %f3119;
	ld.shared.f32 	%f3129, [%r198+224];
	ld.shared.f32 	%f3130, [%r203+224];
	fma.rn.f32 	%f3131, %f3129, %f3130, %f3122;
	ld.shared.f32 	%f3132, [%r203+480];
	fma.rn.f32 	%f3133, %f3129, %f3132, %f3124;
	ld.shared.f32 	%f3134, [%r203+736];
	fma.rn.f32 	%f3135, %f3129, %f3134, %f3126;
	ld.shared.f32 	%f3136, [%r203+992];
	fma.rn.f32 	%f3137, %f3129, %f3136, %f3128;
	ld.shared.f32 	%f3138, [%r198+228];
	ld.shared.f32 	%f3139, [%r203+228];
	fma.rn.f32 	%f3140, %f3138, %f3139, %f3131;
	ld.shared.f32 	%f3141, [%r203+484];
	fma.rn.f32 	%f3142, %f3138, %f3141, %f3133;
	ld.shared.f32 	%f3143, [%r203+740];
	fma.rn.f32 	%f3144, %f3138, %f3143, %f3135;
	ld.shared.f32 	%f3145, [%r203+996];
	fma.rn.f32 	%f3146, %f3138, %f3145, %f3137;
	ld.shared.f32 	%f3147, [%r198+232];
	ld.shared.f32 	%f3148, [%r203+232];
	fma.rn.f32 	%f3149, %f3147, %f3148, %f3140;
	ld.shared.f32 	%f3150, [%r203+488];
	fma.rn.f32 	%f3151, %f3147, %f3150, %f3142;
	ld.shared.f32 	%f3152, [%r203+744];
	fma.rn.f32 	%f3153, %f3147, %f3152, %f3144;
	ld.shared.f32 	%f3154, [%r203+1000];
	fma.rn.f32 	%f3155, %f3147, %f3154, %f3146;
	ld.shared.f32 	%f3156, [%r198+236];
	ld.shared.f32 	%f3157, [%r203+236];
	fma.rn.f32 	%f3158, %f3156, %f3157, %f3149;
	ld.shared.f32 	%f3159, [%r203+492];
	fma.rn.f32 	%f3160, %f3156, %f3159, %f3151;
	ld.shared.f32 	%f3161, [%r203+748];
	fma.rn.f32 	%f3162, %f3156, %f3161, %f3153;
	ld.shared.f32 	%f3163, [%r203+1004];
	fma.rn.f32 	%f3164, %f3156, %f3163, %f3155;
	ld.shared.f32 	%f3165, [%r198+240];
	ld.shared.f32 	%f3166, [%r203+240];
	fma.rn.f32 	%f3167, %f3165, %f3166, %f3158;
	ld.shared.f32 	%f3168, [%r203+496];
	fma.rn.f32 	%f3169, %f3165, %f3168, %f3160;
	ld.shared.f32 	%f3170, [%r203+752];
	fma.rn.f32 	%f3171, %f3165, %f3170, %f3162;
	ld.shared.f32 	%f3172, [%r203+1008];
	fma.rn.f32 	%f3173, %f3165, %f3172, %f3164;
	ld.shared.f32 	%f3174, [%r198+244];
	ld.shared.f32 	%f3175, [%r203+244];
	fma.rn.f32 	%f3176, %f3174, %f3175, %f3167;
	ld.shared.f32 	%f3177, [%r203+500];
	fma.rn.f32 	%f3178, %f3174, %f3177, %f3169;
	ld.shared.f32 	%f3179, [%r203+756];
	fma.rn.f32 	%f3180, %f3174, %f3179, %f3171;
	ld.shared.f32 	%f3181, [%r203+1012];
	fma.rn.f32 	%f3182, %f3174, %f3181, %f3173;
	ld.shared.f32 	%f3183, [%r198+248];
	ld.shared.f32 	%f3184, [%r203+248];
	fma.rn.f32 	%f3185, %f3183, %f3184, %f3176;
	ld.shared.f32 	%f3186, [%r203+504];
	fma.rn.f32 	%f3187, %f3183, %f3186, %f3178;
	ld.shared.f32 	%f3188, [%r203+760];
	fma.rn.f32 	%f3189, %f3183, %f3188, %f3180;
	ld.shared.f32 	%f3190, [%r203+1016];
	fma.rn.f32 	%f3191, %f3183, %f3190, %f3182;
	ld.shared.f32 	%f3192, [%r198+252];
	ld.shared.f32 	%f3193, [%r203+252];
	fma.rn.f32 	%f3194, %f3192, %f3193, %f3185;
	ld.shared.f32 	%f3195, [%r203+508];
	fma.rn.f32 	%f3196, %f3192, %f3195, %f3187;
	ld.shared.f32 	%f3197, [%r203+764];
	fma.rn.f32 	%f3198, %f3192, %f3197, %f3189;
	ld.shared.f32 	%f3199, [%r203+1020];
	fma.rn.f32 	%f3200, %f3192, %f3199, %f3191;
	shl.b32 	%r204, %r177, 8;
	and.b32  	%r205, %r195, 448;
	shl.b32 	%r206, %r176, 3;
	and.b32  	%r207, %r206, 56;
	or.b32  	%r208, %r192, %r204;
	and.b32  	%r209, %r208, 258052;
	or.b32  	%r210, %r209, %r205;
	add.s32 	%r211, %r210, %r182;
	or.b32  	%r212, %r211, %r184;
	or.b32  	%r213, %r212, %r207;
	mul.wide.s32 	%rd60, %r213, 4;
	add.s64 	%rd61, %rd55, %rd60;
	st.f32 	[%rd61], %f3194;
	st.f32 	[%rd61+4], %f3196;
	st.f32 	[%rd61+8], %f3198;
	st.f32 	[%rd61+12], %f3200;
$L__BB0_9:
	ld.global.u64 	%rd62, [%rd3+8];
	ld.global.u64 	%rd63, [%rd2+8];
	ld.global.u64 	%rd64, [%rd1+8];
	sub.s32 	%r216, %r1, %r2;
	mov.u32 	%r217, %tid.x;
	shl.b32 	%r218, %r217, 3;
	mov.u32 	%r219, _ZZ6sampleE13shared_buffer;
	add.s32 	%r220, %r219, %r218;
	shl.b32 	%r221, %r216, 7;
	and.b32  	%r222, %r221, -8192;
	shl.b32 	%r223, %r216, 6;
	and.b32  	%r224, %r223, 3584;
	shl.b32 	%r225, %r217, 1;
	add.s32 	%r226, %r224, %r225;
	or.b32  	%r227, %r226, %r222;
	mul.wide.s32 	%rd65, %r227, 4;
	add.s64 	%rd66, %rd62, %rd65;
	ld.v2.f32 	{%f3201, %f3202}, [%rd66];
	st.shared.v2.f32 	[%r220], {%f3201, %f3202};
	ld.v2.f32 	{%f3203, %f3204}, [%rd66+256];
	st.shared.v2.f32 	[%r220+256], {%f3203, %f3204};
	ld.v2.f32 	{%f3205, %f3206}, [%rd66+512];
	st.shared.v2.f32 	[%r220+512], {%f3205, %f3206};
	ld.v2.f32 	{%f3207, %f3208}, [%rd66+768];
	st.shared.v2.f32 	[%r220+768], {%f3207, %f3208};
	ld.v2.f32 	{%f3209, %f3210}, [%rd66+1024];
	st.shared.v2.f32 	[%r220+1024], {%f3209, %f3210};
	ld.v2.f32 	{%f3211, %f3212}, [%rd66+1280];
	st.shared.v2.f32 	[%r220+1280], {%f3211, %f3212};
	ld.v2.f32 	{%f3213, %f3214}, [%rd66+1536];
	st.shared.v2.f32 	[%r220+1536], {%f3213, %f3214};
	ld.v2.f32 	{%f3215, %f3216}, [%rd66+1792];
	st.shared.v2.f32 	[%r220+1792], {%f3215, %f3216};
	ld.v2.f32 	{%f3217, %f3218}, [%rd66+16384];
	st.shared.v2.f32 	[%r220+2048], {%f3217, %f3218};
	ld.v2.f32 	{%f3219, %f3220}, [%rd66+16640];
	st.shared.v2.f32 	[%r220+2304], {%f3219, %f3220};
	ld.v2.f32 	{%f3221, %f3222}, [%rd66+16896];
	st.shared.v2.f32 	[%r220+2560], {%f3221, %f3222};
	ld.v2.f32 	{%f3223, %f3224}, [%rd66+17152];
	st.shared.v2.f32 	[%r220+2816], {%f3223, %f3224};
	ld.v2.f32 	{%f3225, %f3226}, [%rd66+17408];
	st.shared.v2.f32 	[%r220+3072], {%f3225, %f3226};
	ld.v2.f32 	{%f3227, %f3228}, [%rd66+17664];
	st.shared.v2.f32 	[%r220+3328], {%f3227, %f3228};
	ld.v2.f32 	{%f3229, %f3230}, [%rd66+17920];
	st.shared.v2.f32 	[%r220+3584], {%f3229, %f3230};
	ld.v2.f32 	{%f3231, %f3232}, [%rd66+18176];
	st.shared.v2.f32 	[%r220+3840], {%f3231, %f3232};
	shl.b32 	%r228, %r216, 9;
	and.b32  	%r229, %r228, 3584;
	add.s32 	%r230, %r229, %r217;
	or.b32  	%r231, %r230, %r222;
	mul.wide.s32 	%rd67, %r231, 4;
	add.s64 	%rd68, %rd63, %rd67;
	ld.f32 	%f3233, [%rd68];
	shl.b32 	%r232, %r217, 2;
	add.s32 	%r233, %r219, 4096;
	add.s32 	%r234, %r233, %r232;
	st.shared.f32 	[%r234], %f3233;
	ld.f32 	%f3234, [%rd68+128];
	st.shared.f32 	[%r234+128], %f3234;
	ld.f32 	%f3235, [%rd68+256];
	st.shared.f32 	[%r234+256], %f3235;
	ld.f32 	%f3236, [%rd68+384];
	st.shared.f32 	[%r234+384], %f3236;
	ld.f32 	%f3237, [%rd68+512];
	st.shared.f32 	[%r234+512], %f3237;
	ld.f32 	%f3238, [%rd68+640];
	st.shared.f32 	[%r234+640], %f3238;
	ld.f32 	%f3239, [%rd68+768];
	st.shared.f32 	[%r234+768], %f3239;
	ld.f32 	%f3240, [%rd68+896];
	st.shared.f32 	[%r234+896], %f3240;
	ld.f32 	%f3241, [%rd68+1024];
	st.shared.f32 	[%r234+1024], %f3241;
	ld.f32 	%f3242, [%rd68+1152];
	st.shared.f32 	[%r234+1152], %f3242;
	ld.f32 	%f3243, [%rd68+1280];
	st.shared.f32 	[%r234+1280], %f3243;
	ld.f32 	%f3244, [%rd68+1408];
	st.shared.f32 	[%r234+1408], %f3244;
	ld.f32 	%f3245, [%rd68+1536];
	st.shared.f32 	[%r234+1536], %f3245;
	ld.f32 	%f3246, [%rd68+1664];
	st.shared.f32 	[%r234+1664], %f3246;
	ld.f32 	%f3247, [%rd68+1792];
	st.shared.f32 	[%r234+1792], %f3247;
	ld.f32 	%f3248, [%rd68+1920];
	st.shared.f32 	[%r234+1920], %f3248;
	ld.f32 	%f3249, [%rd68+16384];
	st.shared.f32 	[%r234+2048], %f3249;
	ld.f32 	%f3250, [%rd68+16512];
	st.shared.f32 	[%r234+2176], %f3250;
	ld.f32 	%f3251, [%rd68+16640];
	st.shared.f32 	[%r234+2304], %f3251;
	ld.f32 	%f3252, [%rd68+16768];
	st.shared.f32 	[%r234+2432], %f3252;
	ld.f32 	%f3253, [%rd68+16896];
	st.shared.f32 	[%r234+2560], %f3253;
	ld.f32 	%f3254, [%rd68+17024];
	st.shared.f32 	[%r234+2688], %f3254;
	ld.f32 	%f3255, [%rd68+17152];
	st.shared.f32 	[%r234+2816], %f3255;
	ld.f32 	%f3256, [%rd68+17280];
	st.shared.f32 	[%r234+2944], %f3256;
	ld.f32 	%f3257, [%rd68+17408];
	st.shared.f32 	[%r234+3072], %f3257;
	ld.f32 	%f3258, [%rd68+17536];
	st.shared.f32 	[%r234+3200], %f3258;
	ld.f32 	%f3259, [%rd68+17664];
	st.shared.f32 	[%r234+3328], %f3259;
	ld.f32 	%f3260, [%rd68+17792];
	st.shared.f32 	[%r234+3456], %f3260;
	ld.f32 	%f3261, [%rd68+17920];
	st.shared.f32 	[%r234+3584], %f3261;
	ld.f32 	%f3262, [%rd68+18048];
	st.shared.f32 	[%r234+3712], %f3262;
	ld.f32 	%f3263, [%rd68+18176];
	st.shared.f32 	[%r234+3840], %f3263;
	ld.f32 	%f3264, [%rd68+18304];
	st.shared.f32 	[%r234+3968], %f3264;
	mov.b32 	%r214, 1;
	mov.b32 	%r215, 32;
	// begin inline asm
	bar.sync %r214, %r215;
	// end inline asm
	shl.b32 	%r235, %r217, 5;
	shl.b32 	%r236, %r217, 7;
	and.b32  	%r237, %r236, 130816;
	add.s32 	%r238, %r219, %r237;
	ld.shared.f32 	%f3265, [%r238];
	and.b32  	%r239, %r236, 129024;
	shl.b32 	%r240, %r217, 10;
	and.b32  	%r241, %r240, 1024;
	or.b32  	%r242, %r241, %r239;
	add.s32 	%r243, %r233, %r242;
	ld.shared.f32 	%f3266, [%r243];
	fma.rn.f32 	%f3267, %f3265, %f3266, 0f00000000;
	ld.shared.f32 	%f3268, [%r243+256];
	fma.rn.f32 	%f3269, %f3265, %f3268, 0f00000000;
	ld.shared.f32 	%f3270, [%r243+512];
	fma.rn.f32 	%f3271, %f3265, %f3270, 0f00000000;
	ld.shared.f32 	%f3272, [%r243+768];
	fma.rn.f32 	%f3273, %f3265, %f3272, 0f00000000;
	ld.shared.f32 	%f3274, [%r238+4];
	ld.shared.f32 	%f3275, [%r243+4];
	fma.rn.f32 	%f3276, %f3274, %f3275, %f3267;
	ld.shared.f32 	%f3277, [%r243+260];
	fma.rn.f32 	%f3278, %f3274, %f3277, %f3269;
	ld.shared.f32 	%f3279, [%r243+516];
	fma.rn.f32 	%f3280, %f3274, %f3279, %f3271;
	ld.shared.f32 	%f3281, [%r243+772];
	fma.rn.f32 	%f3282, %f3274, %f3281, %f3273;
	ld.shared.f32 	%f3283, [%r238+8];
	ld.shared.f32 	%f3284, [%r243+8];
	fma.rn.f32 	%f3285, %f3283, %f3284, %f3276;
	ld.shared.f32 	%f3286, [%r243+264];
	fma.rn.f32 	%f3287, %f3283, %f3286, %f3278;
	ld.shared.f32 	%f3288, [%r243+520];
	fma.rn.f32 	%f3289, %f3283, %f3288, %f3280;
	ld.shared.f32 	%f3290, [%r243+776];
	fma.rn.f32 	%f3291, %f3283, %f3290, %f3282;
	ld.shared.f32 	%f3292, [%r238+12];
	ld.shared.f32 	%f3293, [%r243+12];
	fma.rn.f32 	%f3294, %f3292, %f3293, %f3285;
	ld.shared.f32 	%f3295, [%r243+268];
	fma.rn.f32 	%f3296, %f3292, %f3295, %f3287;
	ld.shared.f32 	%f3297, [%r243+524];
	fma.rn.f32 	%f3298, %f3292, %f3297, %f3289;
	ld.shared.f32 	%f3299, [%r243+780];
	fma.rn.f32 	%f3300, %f3292, %f3299, %f3291;
	ld.shared.f32 	%f3301, [%r238+16];
	ld.shared.f32 	%f3302, [%r243+16];
	fma.rn.f32 	%f3303, %f3301, %f3302, %f3294;
	ld.shared.f32 	%f3304, [%r243+272];
	fma.rn.f32 	%f3305, %f3301, %f3304, %f3296;
	ld.shared.f32 	%f3306, [%r243+528];
	fma.rn.f32 	%f3307, %f3301, %f3306, %f3298;
	ld.shared.f32 	%f3308, [%r243+784];
	fma.rn.f32 	%f3309, %f3301, %f3308, %f3300;
	ld.shared.f32 	%f3310, [%r238+20];
	ld.shared.f32 	%f3311, [%r243+20];
	fma.rn.f32 	%f3312, %f3310, %f3311, %f3303;
	ld.shared.f32 	%f3313, [%r243+276];
	fma.rn.f32 	%f3314, %f3310, %f3313, %f3305;
	ld.shared.f32 	%f3315, [%r243+532];
	fma.rn.f32 	%f3316, %f3310, %f3315, %f3307;
	ld.shared.f32 	%f3317, [%r243+788];
	fma.rn.f32 	%f3318, %f3310, %f3317, %f3309;
	ld.shared.f32 	%f3319, [%r238+24];
	ld.shared.f32 	%f3320, [%r243+24];
	fma.rn.f32 	%f3321, %f3319, %f3320, %f3312;
	ld.shared.f32 	%f3322, [%r243+280];
	fma.rn.f32 	%f3323, %f3319, %f3322, %f3314;
	ld.shared.f32 	%f3324, [%r243+536];
	fma.rn.f32 	%f3325, %f3319, %f3324, %f3316;
	ld.shared.f32 	%f3326, [%r243+792];
	fma.rn.f32 	%f3327, %f3319, %f3326, %f3318;
	ld.shared.f32 	%f3328, [%r238+28];
	ld.shared.f32 	%f3329, [%r243+28];
	fma.rn.f32 	%f3330, %f3328, %f3329, %f3321;
	ld.shared.f32 	%f3331, [%r243+284];
	fma.rn.f32 	%f3332, %f3328, %f3331, %f3323;
	ld.shared.f32 	%f3333, [%r243+540];
	fma.rn.f32 	%f3334, %f3328, %f3333, %f3325;
	ld.shared.f32 	%f3335, [%r243+796];
	fma.rn.f32 	%f3336, %f3328, %f3335, %f3327;
	ld.shared.f32 	%f3337, [%r238+32];
	ld.shared.f32 	%f3338, [%r243+32];
	fma.rn.f32 	%f3339, %f3337, %f3338, %f3330;
	ld.shared.f32 	%f3340, [%r243+288];
	fma.rn.f32 	%f3341, %f3337, %f3340, %f3332;
	ld.shared.f32 	%f3342, [%r243+544];
	fma.rn.f32 	%f3343, %f3337, %f3342, %f3334;
	ld.shared.f32 	%f3344, [%r243+800];
	fma.rn.f32 	%f3345, %f3337, %f3344, %f3336;
	ld.shared.f32 	%f3346, [%r238+36];
	ld.shared.f32 	%f3347, [%r243+36];
	fma.rn.f32 	%f3348, %f3346, %f3347, %f3339;
	ld.shared.f32 	%f3349, [%r243+292];
	fma.rn.f32 	%f3350, %f3346, %f3349, %f3341;
	ld.shared.f32 	%f3351, [%r243+548];
	fma.rn.f32 	%f3352, %f3346, %f3351, %f3343;
	ld.shared.f32 	%f3353, [%r243+804];
	fma.rn.f32 	%f3354, %f3346, %f3353, %f3345;
	ld.shared.f32 	%f3355, [%r238+40];
	ld.shared.f32 	%f3356, [%r243+40];
	fma.rn.f32 	%f3357, %f3355, %f3356, %f3348;
	ld.shared.f32 	%f3358, [%r243+296];
	fma.rn.f32 	%f3359, %f3355, %f3358, %f3350;
	ld.shared.f32 	%f3360, [%r243+552];
	fma.rn.f32 	%f3361, %f3355, %f3360, %f3352;
	ld.shared.f32 	%f3362, [%r243+808];
	fma.rn.f32 	%f3363, %f3355, %f3362, %f3354;
	ld.shared.f32 	%f3364, [%r238+44];
	ld.shared.f32 	%f3365, [%r243+44];
	fma.rn.f32 	%f3366, %f3364, %f3365, %f3357;
	ld.shared.f32 	%f3367, [%r243+300];
	fma.rn.f32 	%f3368, %f3364, %f3367, %f3359;
	ld.shared.f32 	%f3369, [%r243+556];
	fma.rn.f32 	%f3370, %f3364, %f3369, %f3361;
	ld.shared.f32 	%f3371, [%r243+812];
	fma.rn.f32 	%f3372, %f3364, %f3371, %f3363;
	ld.shared.f32 	%f3373, [%r238+48];
	ld.shared.f32 	%f3374, [%r243+48];
	fma.rn.f32 	%f3375, %f3373, %f3374, %f3366;
	ld.shared.f32 	%f3376, [%r243+304];
	fma.rn.f32 	%f3377, %f3373, %f3376, %f3368;
	ld.shared.f32 	%f3378, [%r243+560];
	fma.rn.f32 	%f3379, %f3373, %f3378, %f3370;
	ld.shared.f32 	%f3380, [%r243+816];
	fma.rn.f32 	%f3381, %f3373, %f3380, %f3372;
	ld.shared.f32 	%f3382, [%r238+52];
	ld.shared.f32 	%f3383, [%r243+52];
	fma.rn.f32 	%f3384, %f3382, %f3383, %f3375;
	ld.shared.f32 	%f3385, [%r243+308];
	fma.rn.f32 	%f3386, %f3382, %f3385, %f3377;
	ld.shared.f32 	%f3387, [%r243+564];
	fma.rn.f32 	%f3388, %f3382, %f3387, %f3379;
	ld.shared.f32 	%f3389, [%r243+820];
	fma.rn.f32 	%f3390, %f3382, %f3389, %f3381;
	ld.shared.f32 	%f3391, [%r238+56];
	ld.shared.f32 	%f3392, [%r243+56];
	fma.rn.f32 	%f3393, %f3391, %f3392, %f3384;
	ld.shared.f32 	%f3394, [%r243+312];
	fma.rn.f32 	%f3395, %f3391, %f3394, %f3386;
	ld.shared.f32 	%f3396, [%r243+568];
	fma.rn.f32 	%f3397, %f3391, %f3396, %f3388;
	ld.shared.f32 	%f3398, [%r243+824];
	fma.rn.f32 	%f3399, %f3391, %f3398, %f3390;
	ld.shared.f32 	%f3400, [%r238+60];
	ld.shared.f32 	%f3401, [%r243+60];
	fma.rn.f32 	%f3402, %f3400, %f3401, %f3393;
	ld.shared.f32 	%f3403, [%r243+316];
	fma.rn.f32 	%f3404, %f3400, %f3403, %f3395;
	ld.shared.f32 	%f3405, [%r243+572];
	fma.rn.f32 	%f3406, %f3400, %f3405, %f3397;
	ld.shared.f32 	%f3407, [%r243+828];
	fma.rn.f32 	%f3408, %f3400, %f3407, %f3399;
	ld.shared.f32 	%f3409, [%r238+64];
	ld.shared.f32 	%f3410, [%r243+64];
	fma.rn.f32 	%f3411, %f3409, %f3410, %f3402;
	ld.shared.f32 	%f3412, [%r243+320];
	fma.rn.f32 	%f3413, %f3409, %f3412, %f3404;
	ld.shared.f32 	%f3414, [%r243+576];
	fma.rn.f32 	%f3415, %f3409, %f3414, %f3406;
	ld.shared.f32 	%f3416, [%r243+832];
	fma.rn.f32 	%f3417, %f3409, %f3416, %f3408;
	ld.shared.f32 	%f3418, [%r238+68];
	ld.shared.f32 	%f3419, [%r243+68];
	fma.rn.f32 	%f3420, %f3418, %f3419, %f3411;
	ld.shared.f32 	%f3421, [%r243+324];
	fma.rn.f32 	%f3422, %f3418, %f3421, %f3413;
	ld.shared.f32 	%f3423, [%r243+580];
	fma.rn.f32 	%f3424, %f3418, %f3423, %f3415;
	ld.shared.f32 	%f3425, [%r243+836];
	fma.rn.f32 	%f3426, %f3418, %f3425, %f3417;
	ld.shared.f32 	%f3427, [%r238+72];
	ld.shared.f32 	%f3428, [%r243+72];
	fma.rn.f32 	%f3429, %f3427, %f3428, %f3420;
	ld.shared.f32 	%f3430, [%r243+328];
	fma.rn.f32 	%f3431, %f3427, %f3430, %f3422;
	ld.shared.f32 	%f3432, [%r243+584];
	fma.rn.f32 	%f3433, %f3427, %f3432, %f3424;
	ld.shared.f32 	%f3434, [%r243+840];
	fma.rn.f32 	%f3435, %f3427, %f3434, %f3426;
	ld.shared.f32 	%f3436, [%r238+76];
	ld.shared.f32 	%f3437, [%r243+76];
	fma.rn.f32 	%f3438, %f3436, %f3437, %f3429;
	ld.shared.f32 	%f3439, [%r243+332];
	fma.rn.f32 	%f3440, %f3436, %f3439, %f3431;
	ld.shared.f32 	%f3441, [%r243+588];
	fma.rn.f32 	%f3442, %f3436, %f3441, %f3433;
	ld.shared.f32 	%f3443, [%r243+844];
	fma.rn.f32 	%f3444, %f3436, %f3443, %f3435;
	ld.shared.f32 	%f3445, [%r238+80];
	ld.shared.f32 	%f3446, [%r243+80];
	fma.rn.f32 	%f3447, %f3445, %f3446, %f3438;
	ld.shared.f32 	%f3448, [%r243+336];
	fma.rn.f32 	%f3449, %f3445, %f3448, %f3440;
	ld.shared.f32 	%f3450, [%r243+592];
	fma.rn.f32 	%f3451, %f3445, %f3450, %f3442;
	ld.shared.f32 	%f3452, [%r243+848];
	fma.rn.f32 	%f3453, %f3445, %f3452, %f3444;
	ld.shared.f32 	%f3454, [%r238+84];
	ld.shared.f32 	%f3455, [%r243+84];
	fma.rn.f32 	%f3456, %f3454, %f3455, %f3447;
	ld.shared.f32 	%f3457, [%r243+340];
	fma.rn.f32 	%f3458, %f3454, %f3457, %f3449;
	ld.shared.f32 	%f3459, [%r243+596];
	fma.rn.f32 	%f3460, %f3454, %f3459, %f3451;
	ld.shared.f32 	%f3461, [%r243+852];
	fma.rn.f32 	%f3462, %f3454, %f3461, %f3453;
	ld.shared.f32 	%f3463, [%r238+88];
	ld.shared.f32 	%f3464, [%r243+88];
	fma.rn.f32 	%f3465, %f3463, %f3464, %f3456;
	ld.shared.f32 	%f3466, [%r243+344];
	fma.rn.f32 	%f3467, %f3463, %f3466, %f3458;
	ld.shared.f32 	%f3468, [%r243+600];
	fma.rn.f32 	%f3469, %f3463, %f3468, %f3460;
	ld.shared.f32 	%f3470, [%r243+856];
	fma.rn.f32 	%f3471, %f3463, %f3470, %f3462;
	ld.shared.f32 	%f3472, [%r238+92];
	ld.shared.f32 	%f3473, [%r243+92];
	fma.rn.f32 	%f3474, %f3472, %f3473, %f3465;
	ld.shared.f32 	%f3475, [%r243+348];
	fma.rn.f32 	%f3476, %f3472, %f3475, %f3467;
	ld.shared.f32 	%f3477, [%r243+604];
	fma.rn.f32 	%f3478, %f3472, %f3477, %f3469;
	ld.shared.f32 	%f3479, [%r243+860];
	fma.rn.f32 	%f3480, %f3472, %f3479, %f3471;
	ld.shared.f32 	%f3481, [%r238+96];
	ld.shared.f32 	%f3482, [%r243+96];
	fma.rn.f32 	%f3483, %f3481, %f3482, %f3474;
	ld.shared.f32 	%f3484, [%r243+352];
	fma.rn.f32 	%f3485, %f3481, %f3484, %f3476;
	ld.shared.f32 	%f3486, [%r243+608];
	fma.rn.f32 	%f3487, %f3481, %f3486, %f3478;
	ld.shared.f32 	%f3488, [%r243+864];
	fma.rn.f32 	%f3489, %f3481, %f3488, %f3480;
	ld.shared.f32 	%f3490, [%r238+100];
	ld.shared.f32 	%f3491, [%r243+100];
	fma.rn.f32 	%f3492, %f3490, %f3491, %f3483;
	ld.shared.f32 	%f3493, [%r243+356];
	fma.rn.f32 	%f3494, %f3490, %f3493, %f3485;
	ld.shared.f32 	%f3495, [%r243+612];
	fma.rn.f32 	%f3496, %f3490, %f3495, %f3487;
	ld.shared.f32 	%f3497, [%r243+868];
	fma.rn.f32 	%f3498, %f3490, %f3497, %f3489;
	ld.shared.f32 	%f3499, [%r238+104];
	ld.shared.f32 	%f3500, [%r243+104];
	fma.rn.f32 	%f3501, %f3499, %f3500, %f3492;
	ld.shared.f32 	%f3502, [%r243+360];
	fma.rn.f32 	%f3503, %f3499, %f3502, %f3494;
	ld.shared.f32 	%f3504, [%r243+616];
	fma.rn.f32 	%f3505, %f3499, %f3504, %f3496;
	ld.shared.f32 	%f3506, [%r243+872];
	fma.rn.f32 	%f3507, %f3499, %f3506, %f3498;
	ld.shared.f32 	%f3508, [%r238+108];
	ld.shared.f32 	%f3509, [%r243+108];
	fma.rn.f32 	%f3510, %f3508, %f3509, %f3501;
	ld.shared.f32 	%f3511, [%r243+364];
	fma.rn.f32 	%f3512, %f3508, %f3511, %f3503;
	ld.shared.f32 	%f3513, [%r243+620];
	fma.rn.f32 	%f3514, %f3508, %f3513, %f3505;
	ld.shared.f32 	%f3515, [%r243+876];
	fma.rn.f32 	%f3516, %f3508, %f3515, %f3507;
	ld.shared.f32 	%f3517, [%r238+112];
	ld.shared.f32 	%f3518, [%r243+112];
	fma.rn.f32 	%f3519, %f3517, %f3518, %f3510;
	ld.shared.f32 	%f3520, [%r243+368];
	fma.rn.f32 	%f3521, %f3517, %f3520, %f3512;
	ld.shared.f32 	%f3522, [%r243+624];
	fma.rn.f32 	%f3523, %f3517, %f3522, %f3514;
	ld.shared.f32 	%f3524, [%r243+880];
	fma.rn.f32 	%f3525, %f3517, %f3524, %f3516;
	ld.shared.f32 	%f3526, [%r238+116];
	ld.shared.f32 	%f3527, [%r243+116];
	fma.rn.f32 	%f3528, %f3526, %f3527, %f3519;
	ld.shared.f32 	%f3529, [%r243+372];
	fma.rn.f32 	%f3530, %f3526, %f3529, %f3521;
	ld.shared.f32 	%f3531, [%r243+628];
	fma.rn.f32 	%f3532, %f3526, %f3531, %f3523;
	ld.shared.f32 	%f3533, [%r243+884];
	fma.rn.f32 	%f3534, %f3526, %f3533, %f3525;
	ld.shared.f32 	%f3535, [%r238+120];
	ld.shared.f32 	%f3536, [%r243+120];
	fma.rn.f32 	%f3537, %f3535, %f3536, %f3528;
	ld.shared.f32 	%f3538, [%r243+376];
	fma.rn.f32 	%f3539, %f3535, %f3538, %f3530;
	ld.shared.f32 	%f3540, [%r243+632];
	fma.rn.f32 	%f3541, %f3535, %f3540, %f3532;
	ld.shared.f32 	%f3542, [%r243+888];
	fma.rn.f32 	%f3543, %f3535, %f3542, %f3534;
	ld.shared.f32 	%f3544, [%r238+124];
	ld.shared.f32 	%f3545, [%r243+124];
	fma.rn.f32 	%f3546, %f3544, %f3545, %f3537;
	ld.shared.f32 	%f3547, [%r243+380];
	fma.rn.f32 	%f3548, %f3544, %f3547, %f3539;
	ld.shared.f32 	%f3549, [%r243+636];
	fma.rn.f32 	%f3550, %f3544, %f3549, %f3541;
	ld.shared.f32 	%f3551, [%r243+892];
	fma.rn.f32 	%f3552, %f3544, %f3551, %f3543;
	ld.shared.f32 	%f3553, [%r238+128];
	ld.shared.f32 	%f3554, [%r243+128];
	fma.rn.f32 	%f3555, %f3553, %f3554, %f3546;
	ld.shared.f32 	%f3556, [%r243+384];
	fma.rn.f32 	%f3557, %f3553, %f3556, %f3548;
	ld.shared.f32 	%f3558, [%r243+640];
	fma.rn.f32 	%f3559, %f3553, %f3558, %f3550;
	ld.shared.f32 	%f3560, [%r243+896];
	fma.rn.f32 	%f3561, %f3553, %f3560, %f3552;
	ld.shared.f32 	%f3562, [%r238+132];
	ld.shared.f32 	%f3563, [%r243+132];
	fma.rn.f32 	%f3564, %f3562, %f3563, %f3555;
	ld.shared.f32 	%f3565, [%r243+388];
	fma.rn.f32 	%f3566, %f3562, %f3565, %f3557;
	ld.shared.f32 	%f3567, [%r243+644];
	fma.rn.f32 	%f3568, %f3562, %f3567, %f3559;
	ld.shared.f32 	%f3569, [%r243+900];
	fma.rn.f32 	%f3570, %f3562, %f3569, %f3561;
	ld.shared.f32 	%f3571, [%r238+136];
	ld.shared.f32 	%f3572, [%r243+136];
	fma.rn.f32 	%f3573, %f3571, %f3572, %f3564;
	ld.shared.f32 	%f3574, [%r243+392];
	fma.rn.f32 	%f3575, %f3571, %f3574, %f3566;
	ld.shared.f32 	%f3576, [%r243+648];
	fma.rn.f32 	%f3577, %f3571, %f3576, %f3568;
	ld.shared.f32 	%f3578, [%r243+904];
	fma.rn.f32 	%f3579, %f3571, %f3578, %f3570;
	ld.shared.f32 	%f3580, [%r238+140];
	ld.shared.f32 	%f3581, [%r243+140];
	fma.rn.f32 	%f3582, %f3580, %f3581, %f3573;
	ld.shared.f32 	%f3583, [%r243+396];
	fma.rn.f32 	%f3584, %f3580, %f3583, %f3575;
	ld.shared.f32 	%f3585, [%r243+652];
	fma.rn.f32 	%f3586, %f3580, %f3585, %f3577;
	ld.shared.f32 	%f3587, [%r243+908];
	fma.rn.f32 	%f3588, %f3580, %f3587, %f3579;
	ld.shared.f32 	%f3589, [%r238+144];
	ld.shared.f32 	%f3590, [%r243+144];
	fma.rn.f32 	%f3591, %f3589, %f3590, %f3582;
	ld.shared.f32 	%f3592, [%r243+400];
	fma.rn.f32 	%f3593, %f3589, %f3592, %f3584;
	ld.shared.f32 	%f3594, [%r243+656];
	fma.rn.f32 	%f3595, %f3589, %f3594, %f3586;
	ld.shared.f32 	%f3596, [%r243+912];
	fma.rn.f32 	%f3597, %f3589, %f3596, %f3588;
	ld.shared.f32 	%f3598, [%r238+148];
	ld.shared.f32 	%f3599, [%r243+148];
	fma.rn.f32 	%f3600, %f3598, %f3599, %f3591;
	ld.shared.f32 	%f3601, [%r243+404];
	fma.rn.f32 	%f3602, %f3598, %f3601, %f3593;
	ld.shared.f32 	%f3603, [%r243+660];
	fma.rn.f32 	%f3604, %f3598, %f3603, %f3595;
	ld.shared.f32 	%f3605, [%r243+916];
	fma.rn.f32 	%f3606, %f3598, %f3605, %f3597;
	ld.shared.f32 	%f3607, [%r238+152];
	ld.shared.f32 	%f3608, [%r243+152];
	fma.rn.f32 	%f3609, %f3607, %f3608, %f3600;
	ld.shared.f32 	%f3610, [%r243+408];
	fma.rn.f32 	%f3611, %f3607, %f3610, %f3602;
	ld.shared.f32 	%f3612, [%r243+664];
	fma.rn.f32 	%f3613, %f3607, %f3612, %f3604;
	ld.shared.f32 	%f3614, [%r243+920];
	fma.rn.f32 	%f3615, %f3607, %f3614, %f3606;
	ld.shared.f32 	%f3616, [%r238+156];
	ld.shared.f32 	%f3617, [%r243+156];
	fma.rn.f32 	%f3618, %f3616, %f3617, %f3609;
	ld.shared.f32 	%f3619, [%r243+412];
	fma.rn.f32 	%f3620, %f3616, %f3619, %f3611;
	ld.shared.f32 	%f3621, [%r243+668];
	fma.rn.f32 	%f3622, %f3616, %f3621, %f3613;
	ld.shared.f32 	%f3623, [%r243+924];
	fma.rn.f32 	%f3624, %f3616, %f3623, %f3615;
	ld.shared.f32 	%f3625, [%r238+160];
	ld.shared.f32 	%f3626, [%r243+160];
	fma.rn.f32 	%f3627, %f3625, %f3626, %f3618;
	ld.shared.f32 	%f3628, [%r243+416];
	fma.rn.f32 	%f3629, %f3625, %f3628, %f3620;
	ld.shared.f32 	%f3630, [%r243+672];
	fma.rn.f32 	%f3631, %f3625, %f3630, %f3622;
	ld.shared.f32 	%f3632, [%r243+928];
	fma.rn.f32 	%f3633, %f3625, %f3632, %f3624;
	ld.shared.f32 	%f3634, [%r238+164];
	ld.shared.f32 	%f3635, [%r243+164];
	fma.rn.f32 	%f3636, %f3634, %f3635, %f3627;
	ld.shared.f32 	%f3637, [%r243+420];
	fma.rn.f32 	%f3638, %f3634, %f3637, %f3629;
	ld.shared.f32 	%f3639, [%r243+676];
	fma.rn.f32 	%f3640, %f3634, %f3639, %f3631;
	ld.shared.f32 	%f3641, [%r243+932];
	fma.rn.f32 	%f3642, %f3634, %f3641, %f3633;
	ld.shared.f32 	%f3643, [%r238+168];
	ld.shared.f32 	%f3644, [%r243+168];
	fma.rn.f32 	%f3645, %f3643, %f3644, %f3636;
	ld.shared.f32 	%f3646, [%r243+424];
	fma.rn.f32 	%f3647, %f3643, %f3646, %f3638;
	ld.shared.f32 	%f3648, [%r243+680];
	fma.rn.f32 	%f3649, %f3643, %f3648, %f3640;
	ld.shared.f32 	%f3650, [%r243+936];
	fma.rn.f32 	%f3651, %f3643, %f3650, %f3642;
	ld.shared.f32 	%f3652, [%r238+172];
	ld.shared.f32 	%f3653, [%r243+172];
	fma.rn.f32 	%f3654, %f3652, %f3653, %f3645;
	ld.shared.f32 	%f3655, [%r243+428];
	fma.rn.f32 	%f3656, %f3652, %f3655, %f3647;
	ld.shared.f32 	%f3657, [%r243+684];
	fma.rn.f32 	%f3658, %f3652, %f3657, %f3649;
	ld.shared.f32 	%f3659, [%r243+940];
	fma.rn.f32 	%f3660, %f3652, %f3659, %f3651;
	ld.shared.f32 	%f3661, [%r238+176];
	ld.shared.f32 	%f3662, [%r243+176];
	fma.rn.f32 	%f3663, %f3661, %f3662, %f3654;
	ld.shared.f32 	%f3664, [%r243+432];
	fma.rn.f32 	%f3665, %f3661, %f3664, %f3656;
	ld.shared.f32 	%f3666, [%r243+688];
	fma.rn.f32 	%f3667, %f3661, %f3666, %f3658;
	ld.shared.f32 	%f3668, [%r243+944];
	fma.rn.f32 	%f3669, %f3661, %f3668, %f3660;
	ld.shared.f32 	%f3670, [%r238+180];
	ld.shared.f32 	%f3671, [%r243+180];
	fma.rn.f32 	%f3672, %f3670, %f3671, %f3663;
	ld.shared.f32 	%f3673, [%r243+436];
	fma.rn.f32 	%f3674, %f3670, %f3673, %f3665;
	ld.shared.f32 	%f3675, [%r243+692];
	fma.rn.f32 	%f3676, %f3670, %f3675, %f3667;
	ld.shared.f32 	%f3677, [%r243+948];
	fma.rn.f32 	%f3678, %f3670, %f3677, %f3669;
	ld.shared.f32 	%f3679, [%r238+184];
	ld.shared.f32 	%f3680, [%r243+184];
	fma.rn.f32 	%f3681, %f3679, %f3680, %f3672;
	ld.shared.f32 	%f3682, [%r243+440];
	fma.rn.f32 	%f3683, %f3679, %f3682, %f3674;
	ld.shared.f32 	%f3684, [%r243+696];
	fma.rn.f32 	%f3685, %f3679, %f3684, %f3676;
	ld.shared.f32 	%f3686, [%r243+952];
	fma.rn.f32 	%f3687, %f3679, %f3686, %f3678;
	ld.shared.f32 	%f3688, [%r238+188];
	ld.shared.f32 	%f3689, [%r243+188];
	fma.rn.f32 	%f3690, %f3688, %f3689, %f3681;
	ld.shared.f32 	%f3691, [%r243+444];
	fma.rn.f32 	%f3692, %f3688, %f3691, %f3683;
	ld.shared.f32 	%f3693, [%r243+700];
	fma.rn.f32 	%f3694, %f3688, %f3693, %f3685;
	ld.shared.f32 	%f3695, [%r243+956];
	fma.rn.f32 	%f3696, %f3688, %f3695, %f3687;
	ld.shared.f32 	%f3697, [%r238+192];
	ld.shared.f32 	%f3698, [%r243+192];
	fma.rn.f32 	%f3699, %f3697, %f3698, %f3690;
	ld.shared.f32 	%f3700, [%r243+448];
	fma.rn.f32 	%f3701, %f3697, %f3700, %f3692;
	ld.shared.f32 	%f3702, [%r243+704];
	fma.rn.f32 	%f3703, %f3697, %f3702, %f3694;
	ld.shared.f32 	%f3704, [%r243+960];
	fma.rn.f32 	%f3705, %f3697, %f3704, %f3696;
	ld.shared.f32 	%f3706, [%r238+196];
	ld.shared.f32 	%f3707, [%r243+196];
	fma.rn.f32 	%f3708, %f3706, %f3707, %f3699;
	ld.shared.f32 	%f3709, [%r243+452];
	fma.rn.f32 	%f3710, %f3706, %f3709, %f3701;
	ld.shared.f32 	%f3711, [%r243+708];
	fma.rn.f32 	%f3712, %f3706, %f3711, %f3703;
	ld.shared.f32 	%f3713, [%r243+964];
	fma.rn.f32 	%f3714, %f3706, %f3713, %f3705;
	ld.shared.f32 	%f3715, [%r238+200];
	ld.shared.f32 	%f3716, [%r243+200];
	fma.rn.f32 	%f3717, %f3715, %f3716, %f3708;
	ld.shared.f32 	%f3718, [%r243+456];
	fma.rn.f32 	%f3719, %f3715, %f3718, %f3710;
	ld.shared.f32 	%f3720, [%r243+712];
	fma.rn.f32 	%f3721, %f3715, %f3720, %f3712;
	ld.shared.f32 	%f3722, [%r243+968];
	fma.rn.f32 	%f3723, %f3715, %f3722, %f3714;
	ld.shared.f32 	%f3724, [%r238+204];
	ld.shared.f32 	%f3725, [%r243+204];
	fma.rn.f32 	%f3726, %f3724, %f3725, %f3717;
	ld.shared.f32 	%f3727, [%r243+460];
	fma.rn.f32 	%f3728, %f3724, %f3727, %f3719;
	ld.shared.f32 	%f3729, [%r243+716];
	fma.rn.f32 	%f3730, %f3724, %f3729, %f3721;
	ld.shared.f32 	%f3731, [%r243+972];
	fma.rn.f32 	%f3732, %f3724, %f3731, %f3723;
	ld.shared.f32 	%f3733, [%r238+208];
	ld.shared.f32 	%f3734, [%r243+208];
	fma.rn.f32 	%f3735, %f3733, %f3734, %f3726;
	ld.shared.f32 	%f3736, [%r243+464];
	fma.rn.f32 	%f3737, %f3733, %f3736, %f3728;
	ld.shared.f32 	%f3738, [%r243+720];
	fma.rn.f32 	%f3739, %f3733, %f3738, %f3730;
	ld.shared.f32 	%f3740, [%r243+976];
	fma.rn.f32 	%f3741, %f3733, %f3740, %f3732;
	ld.shared.f32 	%f3742, [%r238+212];
	ld.shared.f32 	%f3743, [%r243+212];
	fma.rn.f32 	%f3744, %f3742, %f3743, %f3735;
	ld.shared.f32 	%f3745, [%r243+468];
	fma.rn.f32 	%f3746, %f3742, %f3745, %f3737;
	ld.shared.f32 	%f3747, [%r243+724];
	fma.rn.f32 	%f3748, %f3742, %f3747, %f3739;
	ld.shared.f32 	%f3749, [%r243+980];
	fma.rn.f32 	%f3750, %f3742, %f3749, %f3741;
	ld.shared.f32 	%f3751, [%r238+216];
	ld.shared.f32 	%f3752, [%r243+216];
	fma.rn.f32 	%f3753, %f3751, %f3752, %f3744;
	ld.shared.f32 	%f3754, [%r243+472];
	fma.rn.f32 	%f3755, %f3751, %f3754, %f3746;
	ld.shared.f32 	%f3756, [%r243+728];
	fma.rn.f32 	%f3757, %f3751, %f3756, %f3748;
	ld.shared.f32 	%f3758, [%r243+984];
	fma.rn.f32 	%f3759, %f3751, %f3758, %f3750;
	ld.shared.f32 	%f3760, [%r238+220];
	ld.shared.f32 	%f3761, [%r243+220];
	fma.rn.f32 	%f3762, %f3760, %f3761, %f3753;
	ld.shared.f32 	%f3763, [%r243+476];
	fma.rn.f32 	%f3764, %f3760, %f3763, %f3755;
	ld.shared.f32 	%f3765, [%r243+732];
	fma.rn.f32 	%f3766, %f3760, %f3765, %f3757;
	ld.shared.f32 	%f3767, [%r243+988];
	fma.rn.f32 	%f3768, %f3760, %f3767, %f3759;
	ld.shared.f32 	%f3769, [%r238+224];
	ld.shared.f32 	%f3770, [%r243+224];
	fma.rn.f32 	%f3771, %f3769, %f3770, %f3762;
	ld.shared.f32 	%f3772, [%r243+480];
	fma.rn.f32 	%f3773, %f3769, %f3772, %f3764;
	ld.shared.f32 	%f3774, [%r243+736];
	fma.rn.f32 	%f3775, %f3769, %f3774, %f3766;
	ld.shared.f32 	%f3776, [%r243+992];
	fma.rn.f32 	%f3777, %f3769, %f3776, %f3768;
	ld.shared.f32 	%f3778, [%r238+228];
	ld.shared.f32 	%f3779, [%r243+228];
	fma.rn.f32 	%f3780, %f3778, %f3779, %f3771;
	ld.shared.f32 	%f3781, [%r243+484];
	fma.rn.f32 	%f3782, %f3778, %f3781, %f3773;
	ld.shared.f32 	%f3783, [%r243+740];
	fma.rn.f32 	%f3784, %f3778, %f3783, %f3775;
	ld.shared.f32 	%f3785, [%r243+996];
	fma.rn.f32 	%f3786, %f3778, %f3785, %f3777;
	ld.shared.f32 	%f3787, [%r238+232];
	ld.shared.f32 	%f3788, [%r243+232];
	fma.rn.f32 	%f3789, %f3787, %f3788, %f3780;
	ld.shared.f32 	%f3790, [%r243+488];
	fma.rn.f32 	%f3791, %f3787, %f3790, %f3782;
	ld.shared.f32 	%f3792, [%r243+744];
	fma.rn.f32 	%f3793, %f3787, %f3792, %f3784;
	ld.shared.f32 	%f3794, [%r243+1000];
	fma.rn.f32 	%f3795, %f3787, %f3794, %f3786;
	ld.shared.f32 	%f3796, [%r238+236];
	ld.shared.f32 	%f3797, [%r243+236];
	fma.rn.f32 	%f3798, %f3796, %f3797, %f3789;
	ld.shared.f32 	%f3799, [%r243+492];
	fma.rn.f32 	%f3800, %f3796, %f3799, %f3791;
	ld.shared.f32 	%f3801, [%r243+748];
	fma.rn.f32 	%f3802, %f3796, %f3801, %f3793;
	ld.shared.f32 	%f3803, [%r243+1004];
	fma.rn.f32 	%f3804, %f3796, %f3803, %f3795;
	ld.shared.f32 	%f3805, [%r238+240];
	ld.shared.f32 	%f3806, [%r243+240];
	fma.rn.f32 	%f3807, %f3805, %f3806, %f3798;
	ld.shared.f32 	%f3808, [%r243+496];
	fma.rn.f32 	%f3809, %f3805, %f3808, %f3800;
	ld.shared.f32 	%f3810, [%r243+752];
	fma.rn.f32 	%f3811, %f3805, %f3810, %f3802;
	ld.shared.f32 	%f3812, [%r243+1008];
	fma.rn.f32 	%f3813, %f3805, %f3812, %f3804;
	ld.shared.f32 	%f3814, [%r238+244];
	ld.shared.f32 	%f3815, [%r243+244];
	fma.rn.f32 	%f3816, %f3814, %f3815, %f3807;
	ld.shared.f32 	%f3817, [%r243+500];
	fma.rn.f32 	%f3818, %f3814, %f3817, %f3809;
	ld.shared.f32 	%f3819, [%r243+756];
	fma.rn.f32 	%f3820, %f3814, %f3819, %f3811;
	ld.shared.f32 	%f3821, [%r243+1012];
	fma.rn.f32 	%f3822, %f3814, %f3821, %f3813;
	ld.shared.f32 	%f3823, [%r238+248];
	ld.shared.f32 	%f3824, [%r243+248];
	fma.rn.f32 	%f3825, %f3823, %f3824, %f3816;
	ld.shared.f32 	%f3826, [%r243+504];
	fma.rn.f32 	%f3827, %f3823, %f3826, %f3818;
	ld.shared.f32 	%f3828, [%r243+760];
	fma.rn.f32 	%f3829, %f3823, %f3828, %f3820;
	ld.shared.f32 	%f3830, [%r243+1016];
	fma.rn.f32 	%f3831, %f3823, %f3830, %f3822;
	ld.shared.f32 	%f3832, [%r238+252];
	ld.shared.f32 	%f3833, [%r243+252];
	fma.rn.f32 	%f3834, %f3832, %f3833, %f3825;
	ld.shared.f32 	%f3835, [%r243+508];
	fma.rn.f32 	%f3836, %f3832, %f3835, %f3827;
	ld.shared.f32 	%f3837, [%r243+764];
	fma.rn.f32 	%f3838, %f3832, %f3837, %f3829;
	ld.shared.f32 	%f3839, [%r243+1020];
	fma.rn.f32 	%f3840, %f3832, %f3839, %f3831;
	shl.b32 	%r244, %r217, 8;
	and.b32  	%r245, %r235, 448;
	shl.b32 	%r246, %r216, 3;
	and.b32  	%r247, %r246, 56;
	or.b32  	%r248, %r232, %r244;
	and.b32  	%r249, %r248, 258052;
	or.b32  	%r250, %r249, %r245;
	add.s32 	%r251, %r250, %r222;
	or.b32  	%r252, %r251, %r224;
	or.b32  	%r253, %r252, %r247;
	mul.wide.s32 	%rd69, %r253, 4;
	add.s64 	%rd70, %rd64, %rd69;
	st.f32 	[%rd70], %f3834;
	st.f32 	[%rd70+4], %f3836;
	st.f32 	[%rd70+8], %f3838;
	st.f32 	[%rd70+12], %f3840;
	bra.uni 	$L__BB0_20;
$L__BB0_10:
	mul.wide.u32 	%rd13, %r7, 4;
	add.s64 	%rd14, %rd4, %rd13;
	ld.local.u32 	%r11, [%rd14];
	add.s32 	%r4, %r3, %r11;
	setp.ge.u32 	%p3, %r1, %r4;
	@%p3 bra 	$L__BB0_15;
	setp.eq.s32 	%p7, %r7, 1;
	@%p7 bra 	$L__BB0_14;
	setp.ne.s32 	%p8, %r7, 0;
	@%p8 bra 	$L__BB0_20;
	ld.global.u64 	%rd35, [%rd3+16];
	ld.global.u64 	%rd36, [%rd2+16];
	ld.global.u64 	%rd37, [%rd1+16];
	sub.s32 	%r96, %r1, %r3;
	mov.u32 	%r97, %tid.x;
	shl.b32 	%r98, %r97, 3;
	mov.u32 	%r99, _ZZ6sampleE13shared_buffer;
	add.s32 	%r100, %r99, %r98;
	shl.b32 	%r101, %r96, 7;
	and.b32  	%r102, %r101, -8192;
	shl.b32 	%r103, %r96, 6;
	and.b32  	%r104, %r103, 3584;
	shl.b32 	%r105, %r97, 1;
	add.s32 	%r106, %r104, %r105;
	or.b32  	%r107, %r106, %r102;
	mul.wide.s32 	%rd38, %r107, 4;
	add.s64 	%rd39, %rd35, %rd38;
	ld.v2.f32 	{%f1281, %f1282}, [%rd39];
	st.shared.v2.f32 	[%r100], {%f1281, %f1282};
	ld.v2.f32 	{%f1283, %f1284}, [%rd39+256];
	st.shared.v2.f32 	[%r100+256], {%f1283, %f1284};
	ld.v2.f32 	{%f1285, %f1286}, [%rd39+512];
	st.shared.v2.f32 	[%r100+512], {%f1285, %f1286};
	ld.v2.f32 	{%f1287, %f1288}, [%rd39+768];
	st.shared.v2.f32 	[%r100+768], {%f1287, %f1288};
	ld.v2.f32 	{%f1289, %f1290}, [%rd39+1024];
	st.shared.v2.f32 	[%r100+1024], {%f1289, %f1290};
	ld.v2.f32 	{%f1291, %f1292}, [%rd39+1280];
	st.shared.v2.f32 	[%r100+1280], {%f1291, %f1292};
	ld.v2.f32 	{%f1293, %f1294}, [%rd39+1536];
	st.shared.v2.f32 	[%r100+1536], {%f1293, %f1294};
	ld.v2.f32 	{%f1295, %f1296}, [%rd39+1792];
	st.shared.v2.f32 	[%r100+1792], {%f1295, %f1296};
	ld.v2.f32 	{%f1297, %f1298}, [%rd39+16384];
	st.shared.v2.f32 	[%r100+2048], {%f1297, %f1298};
	ld.v2.f32 	{%f1299, %f1300}, [%rd39+16640];
	st.shared.v2.f32 	[%r100+2304], {%f1299, %f1300};
	ld.v2.f32 	{%f1301, %f1302}, [%rd39+16896];
	st.shared.v2.f32 	[%r100+2560], {%f1301, %f1302};
	ld.v2.f32 	{%f1303, %f1304}, [%rd39+17152];
	st.shared.v2.f32 	[%r100+2816], {%f1303, %f1304};
	ld.v2.f32 	{%f1305, %f1306}, [%rd39+17408];
	st.shared.v2.f32 	[%r100+3072], {%f1305, %f1306};
	ld.v2.f32 	{%f1307, %f1308}, [%rd39+17664];
	st.shared.v2.f32 	[%r100+3328], {%f1307, %f1308};
	ld.v2.f32 	{%f1309, %f1310}, [%rd39+17920];
	st.shared.v2.f32 	[%r100+3584], {%f1309, %f1310};
	ld.v2.f32 	{%f1311, %f1312}, [%rd39+18176];
	st.shared.v2.f32 	[%r100+3840], {%f1311, %f1312};
	shl.b32 	%r108, %r96, 9;
	and.b32  	%r109, %r108, 3584;
	add.s32 	%r110, %r109, %r97;
	or.b32  	%r111, %r110, %r102;
	mul.wide.s32 	%rd40, %r111, 4;
	add.s64 	%rd41, %rd36, %rd40;
	ld.f32 	%f1313, [%rd41];
	shl.b32 	%r112, %r97, 2;
	add.s32 	%r113, %r99, 4096;
	add.s32 	%r114, %r113, %r112;
	st.shared.f32 	[%r114], %f1313;
	ld.f32 	%f1314, [%rd41+128];
	st.shared.f32 	[%r114+128], %f1314;
	ld.f32 	%f1315, [%rd41+256];
	st.shared.f32 	[%r114+256], %f1315;
	ld.f32 	%f1316, [%rd41+384];
	st.shared.f32 	[%r114+384], %f1316;
	ld.f32 	%f1317, [%rd41+512];
	st.shared.f32 	[%r114+512], %f1317;
	ld.f32 	%f1318, [%rd41+640];
	st.shared.f32 	[%r114+640], %f1318;
	ld.f32 	%f1319, [%rd41+768];
	st.shared.f32 	[%r114+768], %f1319;
	ld.f32 	%f1320, [%rd41+896];
	st.shared.f32 	[%r114+896], %f1320;
	ld.f32 	%f1321, [%rd41+1024];
	st.shared.f32 	[%r114+1024], %f1321;
	ld.f32 	%f1322, [%rd41+1152];
	st.shared.f32 	[%r114+1152], %f1322;
	ld.f32 	%f1323, [%rd41+1280];
	st.shared.f32 	[%r114+1280], %f1323;
	ld.f32 	%f1324, [%rd41+1408];
	st.shared.f32 	[%r114+1408], %f1324;
	ld.f32 	%f1325, [%rd41+1536];
	st.shared.f32 	[%r114+1536], %f1325;
	ld.f32 	%f1326, [%rd41+1664];
	st.shared.f32 	[%r114+1664], %f1326;
	ld.f32 	%f1327, [%rd41+1792];
	st.shared.f32 	[%r114+1792], %f1327;
	ld.f32 	%f1328, [%rd41+1920];
	st.shared.f32 	[%r114+1920], %f1328;
	ld.f32 	%f1329, [%rd41+16384];
	st.shared.f32 	[%r114+2048], %f1329;
	ld.f32 	%f1330, [%rd41+16512];
	st.shared.f32 	[%r114+2176], %f1330;
	ld.f32 	%f1331, [%rd41+16640];
	st.shared.f32 	[%r114+2304], %f1331;
	ld.f32 	%f1332, [%rd41+16768];
	st.shared.f32 	[%r114+2432], %f1332;
	ld.f32 	%f1333, [%rd41+16896];
	st.shared.f32 	[%r114+2560], %f1333;
	ld.f32 	%f1334, [%rd41+17024];
	st.shared.f32 	[%r114+2688], %f1334;
	ld.f32 	%f1335, [%rd41+17152];
	st.shared.f32 	[%r114+2816], %f1335;
	ld.f32 	%f1336, [%rd41+17280];
	st.shared.f32 	[%r114+2944], %f1336;
	ld.f32 	%f1337, [%rd41+17408];
	st.shared.f32 	[%r114+3072], %f1337;
	ld.f32 	%f1338, [%rd41+17536];
	st.shared.f32 	[%r114+3200], %f1338;
	ld.f32 	%f1339, [%rd41+17664];
	st.shared.f32 	[%r114+3328], %f1339;
	ld.f32 	%f1340, [%rd41+17792];
	st.shared.f32 	[%r114+3456], %f1340;
	ld.f32 	%f1341, [%rd41+17920];
	st.shared.f32 	[%r114+3584], %f1341;
	ld.f32 	%f1342, [%rd41+18048];
	st.shared.f32 	[%r114+3712], %f1342;
	ld.f32 	%f1343, [%rd41+18176];
	st.shared.f32 	[%r114+3840], %f1343;
	ld.f32 	%f1344, [%rd41+18304];
	st.shared.f32 	[%r114+3968], %f1344;
	mov.b32 	%r94, 0;
	mov.b32 	%r95, 32;
	// begin inline asm
	bar.sync %r94, %r95;
	// end inline asm
	shl.b32 	%r115, %r97, 5;
	shl.b32 	%r116, %r97, 7;
	and.b32  	%r117, %r116, 130816;
	add.s32 	%r118, %r99, %r117;
	ld.shared.f32 	%f1345, [%r118];
	and.b32  	%r119, %r116, 129024;
	shl.b32 	%r120, %r97, 10;
	and.b32  	%r121, %r120, 1024;
	or.b32  	%r122, %r121, %r119;
	add.s32 	%r123, %r113, %r122;
	ld.shared.f32 	%f1346, [%r123];
	fma.rn.f32 	%f1347, %f1345, %f1346, 0f00000000;
	ld.shared.f32 	%f1348, [%r123+256];
	fma.rn.f32 	%f1349, %f1345, %f1348, 0f00000000;
	ld.shared.f32 	%f1350, [%r123+512];
	fma.rn.f32 	%f1351, %f1345, %f1350, 0f00000000;
	ld.shared.f32 	%f1352, [%r123+768];
	fma.rn.f32 	%f1353, %f1345, %f1352, 0f00000000;
	ld.shared.f32 	%f1354, [%r118+4];
	ld.shared.f32 	%f1355, [%r123+4];
	fma.rn.f32 	%f1356, %f1354, %f1355, %f1347;
	ld.shared.f32 	%f1357, [%r123+260];
	fma.rn.f32 	%f1358, %f1354, %f1357, %f1349;
	ld.shared.f32 	%f1359, [%r123+516];
	fma.rn.f32 	%f1360, %f1354, %f1359, %f1351;
	ld.shared.f32 	%f1361, [%r123+772];
	fma.rn.f32 	%f1362, %f1354, %f1361, %f1353;
	ld.shared.f32 	%f1363, [%r118+8];
	ld.shared.f32 	%f1364, [%r123+8];
	fma.rn.f32 	%f1365, %f1363, %f1364, %f1356;
	ld.shared.f32 	%f1366, [%r123+264];
	fma.rn.f32 	%f1367, %f1363, %f1366, %f1358;
	ld.shared.f32 	%f1368, [%r123+520];
	fma.rn.f32 	%f1369, %f1363, %f1368, %f1360;
	ld.shared.f32 	%f1370, [%r123+776];
	fma.rn.f32 	%f1371, %f1363, %f1370, %f1362;
	ld.shared.f32 	%f1372, [%r118+12];
	ld.shared.f32 	%f1373, [%r123+12];
	fma.rn.f32 	%f1374, %f1372, %f1373, %f1365;
	ld.shared.f32 	%f1375, [%r123+268];
	fma.rn.f32 	%f1376, %f1372, %f1375, %f1367;
	ld.shared.f32 	%f1377, [%r123+524];
	fma.rn.f32 	%f1378, %f1372, %f1377, %f1369;
	ld.shared.f32 	%f1379, [%r123+780];
	fma.rn.f32 	%f1380, %f1372, %f1379, %f1371;
	ld.shared.f32 	%f1381, [%r118+16];
	ld.shared.f32 	%f1382, [%r123+16];
	fma.rn.f32 	%f1383, %f1381, %f1382, %f1374;
	ld.shared.f32 	%f1384, [%r123+272];
	fma.rn.f32 	%f1385, %f1381, %f1384, %f1376;
	ld.shared.f32 	%f1386, [%r123+528];
	fma.rn.f32 	%f1387, %f1381, %f1386, %f1378;
	ld.shared.f32 	%f1388, [%r123+784];
	fma.rn.f32 	%f1389, %f1381, %f1388, %f1380;
	ld.shared.f32 	%f1390, [%r118+20];
	ld.shared.f32 	%f1391, [%r123+20];
	fma.rn.f32 	%f1392, %f1390, %f1391, %f1383;
	ld.shared.f32 	%f1393, [%r123+276];
	fma.rn.f32 	%f1394, %f1390, %f1393, %f1385;
	ld.shared.f32 	%f1395, [%r123+532];
	fma.rn.f32 	%f1396, %f1390, %f1395, %f1387;
	ld.shared.f32 	%f1397, [%r123+788];
	fma.rn.f32 	%f1398, %f1390, %f1397, %f1389;
	ld.shared.f32 	%f1399, [%r118+24];
	ld.shared.f32 	%f1400, [%r123+24];
	fma.rn.f32 	%f1401, %f1399, %f1400, %f1392;
	ld.shared.f32 	%f1402, [%r123+280];
	fma.rn.f32 	%f1403, %f1399, %f1402, %f1394;
	ld.shared.f32 	%f1404, [%r123+536];
	fma.rn.f32 	%f1405, %f1399, %f1404, %f1396;
	ld.shared.f32 	%f1406, [%r123+792];
	fma.rn.f32 	%f1407, %f1399, %f1406, %f1398;
	ld.shared.f32 	%f1408, [%r118+28];
	ld.shared.f32 	%f1409, [%r123+28];
	fma.rn.f32 	%f1410, %f1408, %f1409, %f1401;
	ld.shared.f32 	%f1411, [%r123+284];
	fma.rn.f32 	%f1412, %f1408, %f1411, %f1403;
	ld.shared.f32 	%f1413, [%r123+540];
	fma.rn.f32 	%f1414, %f1408, %f1413, %f1405;
	ld.shared.f32 	%f1415, [%r123+796];
	fma.rn.f32 	%f1416, %f1408, %f1415, %f1407;
	ld.shared.f32 	%f1417, [%r118+32];
	ld.shared.f32 	%f1418, [%r123+32];
	fma.rn.f32 	%f1419, %f1417, %f1418, %f1410;
	ld.shared.f32 	%f1420, [%r123+288];
	fma.rn.f32 	%f1421, %f1417, %f1420, %f1412;
	ld.shared.f32 	%f1422, [%r123+544];
	fma.rn.f32 	%f1423, %f1417, %f1422, %f1414;
	ld.shared.f32 	%f1424, [%r123+800];
	fma.rn.f32 	%f1425, %f1417, %f1424, %f1416;
	ld.shared.f32 	%f1426, [%r118+36];
	ld.shared.f32 	%f1427, [%r123+36];
	fma.rn.f32 	%f1428, %f1426, %f1427, %f1419;
	ld.shared.f32 	%f1429, [%r123+292];
	fma.rn.f32 	%f1430, %f1426, %f1429, %f1421;
	ld.shared.f32 	%f1431, [%r123+548];
	fma.rn.f32 	%f1432, %f1426, %f1431, %f1423;
	ld.shared.f32 	%f1433, [%r123+804];
	fma.rn.f32 	%f1434, %f1426, %f1433, %f1425;
	ld.shared.f32 	%f1435, [%r118+40];
	ld.shared.f32 	%f1436, [%r123+40];
	fma.rn.f32 	%f1437, %f1435, %f1436, %f1428;
	ld.shared.f32 	%f1438, [%r123+296];
	fma.rn.f32 	%f1439, %f1435, %f1438, %f1430;
	ld.shared.f32 	%f1440, [%r123+552];
	fma.rn.f32 	%f1441, %f1435, %f1440, %f1432;
	ld.shared.f32 	%f1442, [%r123+808];
	fma.rn.f32 	%f1443, %f1435, %f1442, %f1434;
	ld.shared.f32 	%f1444, [%r118+44];
	ld.shared.f32 	%f1445, [%r123+44];
	fma.rn.f32 	%f1446, %f1444, %f1445, %f1437;
	ld.shared.f32 	%f1447, [%r123+300];
	fma.rn.f32 	%f1448, %f1444, %f1447, %f1439;
	ld.shared.f32 	%f1449, [%r123+556];
	fma.rn.f32 	%f1450, %f1444, %f1449, %f1441;
	ld.shared.f32 	%f1451, [%r123+812];
	fma.rn.f32 	%f1452, %f1444, %f1451, %f1443;
	ld.shared.f32 	%f1453, [%r118+48];
	ld.shared.f32 	%f1454, [%r123+48];
	fma.rn.f32 	%f1455, %f1453, %f1454, %f1446;
	ld.shared.f32 	%f1456, [%r123+304];
	fma.rn.f32 	%f1457, %f1453, %f1456, %f1448;
	ld.shared.f32 	%f1458, [%r123+560];
	fma.rn.f32 	%f1459, %f1453, %f1458, %f1450;
	ld.shared.f32 	%f1460, [%r123+816];
	fma.rn.f32 	%f1461, %f1453, %f1460, %f1452;
	ld.shared.f32 	%f1462, [%r118+52];
	ld.shared.f32 	%f1463, [%r123+52];
	fma.rn.f32 	%f1464, %f1462, %f1463, %f1455;
	ld.shared.f32 	%f1465, [%r123+308];
	fma.rn.f32 	%f1466, %f1462, %f1465, %f1457;
	ld.shared.f32 	%f1467, [%r123+564];
	fma.rn.f32 	%f1468, %f1462, %f1467, %f1459;
	ld.shared.f32 	%f1469, [%r123+820];
	fma.rn.f32 	%f1470, %f1462, %f1469, %f1461;
	ld.shared.f32 	%f1471, [%r118+56];
	ld.shared.f32 	%f1472, [%r123+56];
	fma.rn.f32 	%f1473, %f1471, %f1472, %f1464;
	ld.shared.f32 	%f1474, [%r123+312];
	fma.rn.f32 	%f1475, %f1471, %f1474, %f1466;
	ld.shared.f32 	%f1476, [%r123+568];
	fma.rn.f32 	%f1477, %f1471, %f1476, %f1468;
	ld.shared.f32 	%f1478, [%r123+824];
	fma.rn.f32 	%f1479, %f1471, %f1478, %f1470;
	ld.shared.f32 	%f1480, [%r118+60];
	ld.shared.f32 	%f1481, [%r123+60];
	fma.rn.f32 	%f1482, %f1480, %f1481, %f1473;
	ld.shared.f32 	%f1483, [%r123+316];
	fma.rn.f32 	%f1484, %f1480, %f1483, %f1475;
	ld.shared.f32 	%f1485, [%r123+572];
	fma.rn.f32 	%f1486, %f1480, %f1485, %f1477;
	ld.shared.f32 	%f1487, [%r123+828];
	fma.rn.f32 	%f1488, %f1480, %f1487, %f1479;
	ld.shared.f32 	%f1489, [%r118+64];
	ld.shared.f32 	%f1490, [%r123+64];
	fma.rn.f32 	%f1491, %f1489, %f1490, %f1482;
	ld.shared.f32 	%f1492, [%r123+320];
	fma.rn.f32 	%f1493, %f1489, %f1492, %f1484;
	ld.shared.f32 	%f1494, [%r123+576];
	fma.rn.f32 	%f1495, %f1489, %f1494, %f1486;
	ld.shared.f32 	%f1496, [%r123+832];
	fma.rn.f32 	%f1497, %f1489, %f1496, %f1488;
	ld.shared.f32 	%f1498, [%r118+68];
	ld.shared.f32 	%f1499, [%r123+68];
	fma.rn.f32 	%f1500, %f1498, %f1499, %f1491;
	ld.shared.f32 	%f1501, [%r123+324];
	fma.rn.f32 	%f1502, %f1498, %f1501, %f1493;
	ld.shared.f32 	%f1503, [%r123+580];
	fma.rn.f32 	%f1504, %f1498, %f1503, %f1495;
	ld.shared.f32 	%f1505, [%r123+836];
	fma.rn.f32 	%f1506, %f1498, %f1505, %f1497;
	ld.shared.f32 	%f1507, [%r118+72];
	ld.shared.f32 	%f1508, [%r123+72];
	fma.rn.f32 	%f1509, %f1507, %f1508, %f1500;
	ld.shared.f32 	%f1510, [%r123+328];
	fma.rn.f32 	%f1511, %f1507, %f1510, %f1502;
	ld.shared.f32 	%f1512, [%r123+584];
	fma.rn.f32 	%f1513, %f1507, %f1512, %f1504;
	ld.shared.f32 	%f1514, [%r123+840];
	fma.rn.f32 	%f1515, %f1507, %f1514, %f1506;
	ld.shared.f32 	%f1516, [%r118+76];
	ld.shared.f32 	%f1517, [%r123+76];
	fma.rn.f32 	%f1518, %f1516, %f1517, %f1509;
	ld.shared.f32 	%f1519, [%r123+332];
	fma.rn.f32 	%f1520, %f1516, %f1519, %f1511;
	ld.shared.f32 	%f1521, [%r123+588];
	fma.rn.f32 	%f1522, %f1516, %f1521, %f1513;
	ld.shared.f32 	%f1523, [%r123+844];
	fma.rn.f32 	%f1524, %f1516, %f1523, %f1515;
	ld.shared.f32 	%f1525, [%r118+80];
	ld.shared.f32 	%f1526, [%r123+80];
	fma.rn.f32 	%f1527, %f1525, %f1526, %f1518;
	ld.shared.f32 	%f1528, [%r123+336];
	fma.rn.f32 	%f1529, %f1525, %f1528, %f1520;
	ld.shared.f32 	%f1530, [%r123+592];
	fma.rn.f32 	%f1531, %f1525, %f1530, %f1522;
	ld.shared.f32 	%f1532, [%r123+848];
	fma.rn.f32 	%f1533, %f1525, %f1532, %f1524;
	ld.shared.f32 	%f1534, [%r118+84];
	ld.shared.f32 	%f1535, [%r123+84];
	fma.rn.f32 	%f1536, %f1534, %f1535, %f1527;
	ld.shared.f32 	%f1537, [%r123+340];
	fma.rn.f32 	%f1538, %f1534, %f1537, %f1529;
	ld.shared.f32 	%f1539, [%r123+596];
	fma.rn.f32 	%f1540, %f1534, %f1539, %f1531;
	ld.shared.f32 	%f1541, [%r123+852];
	fma.rn.f32 	%f1542, %f1534, %f1541, %f1533;
	ld.shared.f32 	%f1543, [%r118+88];
	ld.shared.f32 	%f1544, [%r123+88];
	fma.rn.f32 	%f1545, %f1543, %f1544, %f1536;
	ld.shared.f32 	%f1546, [%r123+344];
	fma.rn.f32 	%f1547, %f1543, %f1546, %f1538;
	ld.shared.f32 	%f1548, [%r123+600];
	fma.rn.f32 	%f1549, %f1543, %f1548, %f1540;
	ld.shared.f32 	%f1550, [%r123+856];
	fma.rn.f32 	%f1551, %f1543, %f1550, %f1542;
	ld.shared.f32 	%f1552, [%r118+92];
	ld.shared.f32 	%f1553, [%r123+92];
	fma.rn.f32 	%f1554, %f1552, %f1553, %f1545;
	ld.shared.f32 	%f1555, [%r123+348];
	fma.rn.f32 	%f1556, %f1552, %f1555, %f1547;
	ld.shared.f32 	%f1557, [%r123+604];
	fma.rn.f32 	%f1558, %f1552, %f1557, %f1549;
	ld.shared.f32 	%f1559, [%r123+860];
	fma.rn.f32 	%f1560, %f1552, %f1559, %f1551;
	ld.shared.f32 	%f1561, [%r118+96];
	ld.shared.f32 	%f1562, [%r123+96];
	fma.rn.f32 	%f1563, %f1561, %f1562, %f1554;
	ld.shared.f32 	%f1564, [%r123+352];
	fma.rn.f32 	%f1565, %f1561, %f1564, %f1556;
	ld.shared.f32 	%f1566, [%r123+608];
	fma.rn.f32 	%f1567, %f1561, %f1566, %f1558;
	ld.shared.f32 	%f1568, [%r123+864];
	fma.rn.f32 	%f1569, %f1561, %f1568, %f1560;
	ld.shared.f32 	%f1570, [%r118+100];
	ld.shared.f32 	%f1571, [%r123+100];
	fma.rn.f32 	%f1572, %f1570, %f1571, %f1563;
	ld.shared.f32 	%f1573, [%r123+356];
	fma.rn.f32 	%f1574, %f1570, %f1573, %f1565;
	ld.shared.f32 	%f1575, [%r123+612];
	fma.rn.f32 	%f1576, %f1570, %f1575, %f1567;
	ld.shared.f32 	%f1577, [%r123+868];
	fma.rn.f32 	%f1578, %f1570, %f1577, %f1569;
	ld.shared.f32 	%f1579, [%r118+104];
	ld.shared.f32 	%f1580, [%r123+104];
	fma.rn.f32 	%f1581, %f1579, %f1580, %f1572;
	ld.shared.f32 	%f1582, [%r123+360];
	fma.rn.f32 	%f1583, %f1579, %f1582, %f1574;
	ld.shared.f32 	%f1584, [%r123+616];
	fma.rn.f32 	%f1585, %f1579, %f1584, %f1576;
	ld.shared.f32 	%f1586, [%r123+872];
	fma.rn.f32 	%f1587, %f1579, %f1586, %f1578;
	ld.shared.f32 	%f1588, [%r118+108];
	ld.shared.f32 	%f1589, [%r123+108];
	fma.rn.f32 	%f1590, %f1588, %f1589, %f1581;
	ld.shared.f32 	%f1591, [%r123+364];
	fma.rn.f32 	%f1592, %f1588, %f1591, %f1583;
	ld.shared.f32 	%f1593, [%r123+620];
	fma.rn.f32 	%f1594, %f1588, %f1593, %f1585;
	ld.shared.f32 	%f1595, [%r123+876];
	fma.rn.f32 	%f1596, %f1588, %f1595, %f1587;
	ld.shared.f32 	%f1597, [%r118+112];
	ld.shared.f32 	%f1598, [%r123+112];
	fma.rn.f32 	%f1599, %f1597, %f1598, %f1590;
	ld.shared.f32 	%f1600, [%r123+368];
	fma.rn.f32 	%f1601, %f1597, %f1600, %f1592;
	ld.shared.f32 	%f1602, [%r123+624];
	fma.rn.f32 	%f1603, %f1597, %f1602, %f1594;
	ld.shared.f32 	%f1604, [%r123+880];
	fma.rn.f32 	%f1605, %f1597, %f1604, %f1596;
	ld.shared.f32 	%f1606, [%r118+116];
	ld.shared.f32 	%f1607, [%r123+116];
	fma.rn.f32 	%f1608, %f1606, %f1607, %f1599;
	ld.shared.f32 	%f1609, [%r123+372];
	fma.rn.f32 	%f1610, %f1606, %f1609, %f1601;
	ld.shared.f32 	%f1611, [%r123+628];
	fma.rn.f32 	%f1612, %f1606, %f1611, %f1603;
	ld.shared.f32 	%f1613, [%r123+884];
	fma.rn.f32 	%f1614, %f1606, %f1613, %f1605;
	ld.shared.f32 	%f1615, [%r118+120];
	ld.shared.f32 	%f1616, [%r123+120];
	fma.rn.f32 	%f1617, %f1615, %f1616, %f1608;
	ld.shared.f32 	%f1618, [%r123+376];
	fma.rn.f32 	%f1619, %f1615, %f1618, %f1610;
	ld.shared.f32 	%f1620, [%r123+632];
	fma.rn.f32 	%f1621, %f1615, %f1620, %f1612;
	ld.shared.f32 	%f1622, [%r123+888];
	fma.rn.f32 	%f1623, %f1615, %f1622, %f1614;
	ld.shared.f32 	%f1624, [%r118+124];
	ld.shared.f32 	%f1625, [%r123+124];
	fma.rn.f32 	%f1626, %f1624, %f1625, %f1617;
	ld.shared.f32 	%f1627, [%r123+380];
	fma.rn.f32 	%f1628, %f1624, %f1627, %f1619;
	ld.shared.f32 	%f1629, [%r123+636];
	fma.rn.f32 	%f1630, %f1624, %f1629, %f1621;
	ld.shared.f32 	%f1631, [%r123+892];
	fma.rn.f32 	%f1632, %f1624, %f1631, %f1623;
	ld.shared.f32 	%f1633, [%r118+128];
	ld.shared.f32 	%f1634, [%r123+128];
	fma.rn.f32 	%f1635, %f1633, %f1634, %f1626;
	ld.shared.f32 	%f1636, [%r123+384];
	fma.rn.f32 	%f1637, %f1633, %f1636, %f1628;
	ld.shared.f32 	%f1638, [%r123+640];
	fma.rn.f32 	%f1639, %f1633, %f1638, %f1630;
	ld.shared.f32 	%f1640, [%r123+896];
	fma.rn.f32 	%f1641, %f1633, %f1640, %f1632;
	ld.shared.f32 	%f1642, [%r118+132];
	ld.shared.f32 	%f1643, [%r123+132];
	fma.rn.f32 	%f1644, %f1642, %f1643, %f1635;
	ld.shared.f32 	%f1645, [%r123+388];
	fma.rn.f32 	%f1646, %f1642, %f1645, %f1637;
	ld.shared.f32 	%f1647, [%r123+644];
	fma.rn.f32 	%f1648, %f1642, %f1647, %f1639;
	ld.shared.f32 	%f1649, [%r123+900];
	fma.rn.f32 	%f1650, %f1642, %f1649, %f1641;
	ld.shared.f32 	%f1651, [%r118+136];
	ld.shared.f32 	%f1652, [%r123+136];
	fma.rn.f32 	%f1653, %f1651, %f1652, %f1644;
	ld.shared.f32 	%f1654, [%r123+392];
	fma.rn.f32 	%f1655, %f1651, %f1654, %f1646;
	ld.shared.f32 	%f1656, [%r123+648];
	fma.rn.f32 	%f1657, %f1651, %f1656, %f1648;
	ld.shared.f32 	%f1658, [%r123+904];
	fma.rn.f32 	%f1659, %f1651, %f1658, %f1650;
	ld.shared.f32 	%f1660, [%r118+140];
	ld.shared.f32 	%f1661, [%r123+140];
	fma.rn.f32 	%f1662, %f1660, %f1661, %f1653;
	ld.shared.f32 	%f1663, [%r123+396];
	fma.rn.f32 	%f1664, %f1660, %f1663, %f1655;
	ld.shared.f32 	%f1665, [%r123+652];
	fma.rn.f32 	%f1666, %f1660, %f1665, %f1657;
	ld.shared.f32 	%f1667, [%r123+908];
	fma.rn.f32 	%f1668, %f1660, %f1667, %f1659;
	ld.shared.f32 	%f1669, [%r118+144];
	ld.shared.f32 	%f1670, [%r123+144];
	fma.rn.f32 	%f1671, %f1669, %f1670, %f1662;
	ld.shared.f32 	%f1672, [%r123+400];
	fma.rn.f32 	%f1673, %f1669, %f1672, %f1664;
	ld.shared.f32 	%f1674, [%r123+656];
	fma.rn.f32 	%f1675, %f1669, %f1674, %f1666;
	ld.shared.f32 	%f1676, [%r123+912];
	fma.rn.f32 	%f1677, %f1669, %f1676, %f1668;
	ld.shared.f32 	%f1678, [%r118+148];
	ld.shared.f32 	%f1679, [%r123+148];
	fma.rn.f32 	%f1680, %f1678, %f1679, %f1671;
	ld.shared.f32 	%f1681, [%r123+404];
	fma.rn.f32 	%f1682, %f1678, %f1681, %f1673;
	ld.shared.f32 	%f1683, [%r123+660];
	fma.rn.f32 	%f1684, %f1678, %f1683, %f1675;
	ld.shared.f32 	%f1685, [%r123+916];
	fma.rn.f32 	%f1686, %f1678, %f1685, %f1677;
	ld.shared.f32 	%f1687, [%r118+152];
	ld.shared.f32 	%f1688, [%r123+152];
	fma.rn.f32 	%f1689, %f1687, %f1688, %f1680;
	ld.shared.f32 	%f1690, [%r123+408];
	fma.rn.f32 	%f1691, %f1687, %f1690, %f1682;
	ld.shared.f32 	%f1692, [%r123+664];
	fma.rn.f32 	%f1693, %f1687, %f1692, %f1684;
	ld.shared.f32 	%f1694, [%r123+920];
	fma.rn.f32 	%f1695, %f1687, %f1694, %f1686;
	ld.shared.f32 	%f1696, [%r118+156];
	ld.shared.f32 	%f1697, [%r123+156];
	fma.rn.f32 	%f1698, %f1696, %f1697, %f1689;
	ld.shared.f32 	%f1699, [%r123+412];
	fma.rn.f32 	%f1700, %f1696, %f1699, %f1691;
	ld.shared.f32 	%f1701, [%r123+668];
	fma.rn.f32 	%f1702, %f1696, %f1701, %f1693;
	ld.shared.f32 	%f1703, [%r123+924];
	fma.rn.f32 	%f1704, %f1696, %f1703, %f1695;
	ld.shared.f32 	%f1705, [%r118+160];
	ld.shared.f32 	%f1706, [%r123+160];
	fma.rn.f32 	%f1707, %f1705, %f1706, %f1698;
	ld.shared.f32 	%f1708, [%r123+416];
	fma.rn.f32 	%f1709, %f1705, %f1708, %f1700;
	ld.shared.f32 	%f1710, [%r123+672];
	fma.rn.f32 	%f1711, %f1705, %f1710, %f1702;
	ld.shared.f32 	%f1712, [%r123+928];
	fma.rn.f32 	%f1713, %f1705, %f1712, %f1704;
	ld.shared.f32 	%f1714, [%r118+164];
	ld.shared.f32 	%f1715, [%r123+164];
	fma.rn.f32 	%f1716, %f1714, %f1715, %f1707;
	ld.shared.f32 	%f1717, [%r123+420];
	fma.rn.f32 	%f1718, %f1714, %f1717, %f1709;
	ld.shared.f32 	%f1719, [%r123+676];
	fma.rn.f32 	%f1720, %f1714, %f1719, %f1711;
	ld.shared.f32 	%f1721, [%r123+932];
	fma.rn.f32 	%f1722, %f1714, %f1721, %f1713;
	ld.shared.f32 	%f1723, [%r118+168];
	ld.shared.f32 	%f1724, [%r123+168];
	fma.rn.f32 	%f1725, %f1723, %f1724, %f1716;
	ld.shared.f32 	%f1726, [%r123+424];
	fma.rn.f32 	%f1727, %f1723, %f1726, %f1718;
	ld.shared.f32 	%f1728, [%r123+680];
	fma.rn.f32 	%f1729, %f1723, %f1728, %f1720;
	ld.shared.f32 	%f1730, [%r123+936];
	fma.rn.f32 	%f1731, %f1723, %f1730, %f1722;
	ld.shared.f32 	%f1732, [%r118+172];
	ld.shared.f32 	%f1733, [%r123+172];
	fma.rn.f32 	%f1734, %f1732, %f1733, %f1725;
	ld.shared.f32 	%f1735, [%r123+428];
	fma.rn.f32 	%f1736, %f1732, %f1735, %f1727;
	ld.shared.f32 	%f1737, [%r123+684];
	fma.rn.f32 	%f1738, %f1732, %f1737, %f1729;
	ld.shared.f32 	%f1739, [%r123+940];
	fma.rn.f32 	%f1740, %f1732, %f1739, %f1731;
	ld.shared.f32 	%f1741, [%r118+176];
	ld.shared.f32 	%f1742, [%r123+176];
	fma.rn.f32 	%f1743, %f1741, %f1742, %f1734;
	ld.shared.f32 	%f1744, [%r123+432];
	fma.rn.f32 	%f1745, %f1741, %f1744, %f1736;
	ld.shared.f32 	%f1746, [%r123+688];
	fma.rn.f32 	%f1747, %f1741, %f1746, %f1738;
	ld.shared.f32 	%f1748, [%r123+944];
	fma.rn.f32 	%f1749, %f1741, %f1748, %f1740;
	ld.shared.f32 	%f1750, [%r118+180];
	ld.shared.f32 	%f1751, [%r123+180];
	fma.rn.f32 	%f1752, %f1750, %f1751, %f1743;
	ld.shared.f32 	%f1753, [%r123+436];
	fma.rn.f32 	%f1754, %f1750, %f1753, %f1745;
	ld.shared.f32 	%f1755, [%r123+692];
	fma.rn.f32 	%f1756, %f1750, %f1755, %f1747;
	ld.shared.f32 	%f1757, [%r123+948];
	fma.rn.f32 	%f1758, %f1750, %f1757, %f1749;
	ld.shared.f32 	%f1759, [%r118+184];
	ld.shared.f32 	%f1760, [%r123+184];
	fma.rn.f32 	%f1761, %f1759, %f1760, %f1752;
	ld.shared.f32 	%f1762, [%r123+440];
	fma.rn.f32 	%f1763, %f1759, %f1762, %f1754;
	ld.shared.f32 	%f1764, [%r123+696];
	fma.rn.f32 	%f1765, %f1759, %f1764, %f1756;
	ld.shared.f32 	%f1766, [%r123+952];
	fma.rn.f32 	%f1767, %f1759, %f1766, %f1758;
	ld.shared.f32 	%f1768, [%r118+188];
	ld.shared.f32 	%f1769, [%r123+188];
	fma.rn.f32 	%f1770, %f1768, %f1769, %f1761;
	ld.shared.f32 	%f1771, [%r123+444];
	fma.rn.f32 	%f1772, %f1768, %f1771, %f1763;
	ld.shared.f32 	%f1773, [%r123+700];
	fma.rn.f32 	%f1774, %f1768, %f1773, %f1765;
	ld.shared.f32 	%f1775, [%r123+956];
	fma.rn.f32 	%f1776, %f1768, %f1775, %f1767;
	ld.shared.f32 	%f1777, [%r118+192];
	ld.shared.f32 	%f1778, [%r123+192];
	fma.rn.f32 	%f1779, %f1777, %f1778, %f1770;
	ld.shared.f32 	%f1780, [%r123+448];
	fma.rn.f32 	%f1781, %f1777, %f1780, %f1772;
	ld.shared.f32 	%f1782, [%r123+704];
	fma.rn.f32 	%f1783, %f1777, %f1782, %f1774;
	ld.shared.f32 	%f1784, [%r123+960];
	fma.rn.f32 	%f1785, %f1777, %f1784, %f1776;
	ld.shared.f32 	%f1786, [%r118+196];
	ld.shared.f32 	%f1787, [%r123+196];
	fma.rn.f32 	%f1788, %f1786, %f1787, %f1779;
	ld.shared.f32 	%f1789, [%r123+452];
	fma.rn.f32 	%f1790, %f1786, %f1789, %f1781;
	ld.shared.f32 	%f1791, [%r123+708];
	fma.rn.f32 	%f1792, %f1786, %f1791, %f1783;
	ld.shared.f32 	%f1793, [%r123+964];
	fma.rn.f32 	%f1794, %f1786, %f1793, %f1785;
	ld.shared.f32 	%f1795, [%r118+200];
	ld.shared.f32 	%f1796, [%r123+200];
	fma.rn.f32 	%f1797, %f1795, %f1796, %f1788;
	ld.shared.f32 	%f1798, [%r123+456];
	fma.rn.f32 	%f1799, %f1795, %f1798, %f1790;
	ld.shared.f32 	%f1800, [%r123+712];
	fma.rn.f32 	%f1801, %f1795, %f1800, %f1792;
	ld.shared.f32 	%f1802, [%r123+968];
	fma.rn.f32 	%f1803, %f1795, %f1802, %f1794;
	ld.shared.f32 	%f1804, [%r118+204];
	ld.shared.f32 	%f1805, [%r123+204];
	fma.rn.f32 	%f1806, %f1804, %f1805, %f1797;
	ld.shared.f32 	%f1807, [%r123+460];
	fma.rn.f32 	%f1808, %f1804, %f1807, %f1799;
	ld.shared.f32 	%f1809, [%r123+716];
	fma.rn.f32 	%f1810, %f1804, %f1809, %f1801;
	ld.shared.f32 	%f1811, [%r123+972];
	fma.rn.f32 	%f1812, %f1804, %f1811, %f1803;
	ld.shared.f32 	%f1813, [%r118+208];
	ld.shared.f32 	%f1814, [%r123+208];
	fma.rn.f32 	%f1815, %f1813, %f1814, %f1806;
	ld.shared.f32 	%f1816, [%r123+464];
	fma.rn.f32 	%f1817, %f1813, %f1816, %f1808;
	ld.shared.f32 	%f1818, [%r123+720];
	fma.rn.f32 	%f1819, %f1813, %f1818, %f1810;
	ld.shared.f32 	%f1820, [%r123+976];
	fma.rn.f32 	%f1821, %f1813, %f1820, %f1812;
	ld.shared.f32 	%f1822, [%r118+212];
	ld.shared.f32 	%f1823, [%r123+212];
	fma.rn.f32 	%f1824, %f1822, %f1823, %f1815;
	ld.shared.f32 	%f1825, [%r123+468];
	fma.rn.f32 	%f1826, %f1822, %f1825, %f1817;
	ld.shared.f32 	%f1827, [%r123+724];
	fma.rn.f32 	%f1828, %f1822, %f1827, %f1819;
	ld.shared.f32 	%f1829, [%r123+980];
	fma.rn.f32 	%f1830, %f1822, %f1829, %f1821;
	ld.shared.f32 	%f1831, [%r118+216];
	ld.shared.f32 	%f1832, [%r123+216];
	fma.rn.f32 	%f1833, %f1831, %f1832, %f1824;
	ld.shared.f32 	%f1834, [%r123+472];
	fma.rn.f32 	%f1835, %f1831, %f1834, %f1826;
	ld.shared.f32 	%f1836, [%r123+728];
	fma.rn.f32 	%f1837, %f1831, %f1836, %f1828;
	ld.shared.f32 	%f1838, [%r123+984];
	fma.rn.f32 	%f1839, %f1831, %f1838, %f1830;
	ld.shared.f32 	%f1840, [%r118+220];
	ld.shared.f32 	%f1841, [%r123+220];
	fma.rn.f32 	%f1842, %f1840, %f1841, %f1833;
	ld.shared.f32 	%f1843, [%r123+476];
	fma.rn.f32 	%f1844, %f1840, %f1843, %f1835;
	ld.shared.f32 	%f1845, [%r123+732];
	fma.rn.f32 	%f1846, %f1840, %f1845, %f1837;
	ld.shared.f32 	%f1847, [%r123+988];
	fma.rn.f32 	%f1848, %f1840, %f1847, %f1839;
	ld.shared.f32 	%f1849, [%r118+224];
	ld.shared.f32 	%f1850, [%r123+224];
	fma.rn.f32 	%f1851, %f1849, %f1850, %f1842;
	ld.shared.f32 	%f1852, [%r123+480];
	fma.rn.f32 	%f1853, %f1849, %f1852, %f1844;
	ld.shared.f32 	%f1854, [%r123+736];
	fma.rn.f32 	%f1855, %f1849, %f1854, %f1846;
	ld.shared.f32 	%f1856, [%r123+992];
	fma.rn.f32 	%f1857, %f1849, %f1856, %f1848;
	ld.shared.f32 	%f1858, [%r118+228];
	ld.shared.f32 	%f1859, [%r123+228];
	fma.rn.f32 	%f1860, %f1858, %f1859, %f1851;
	ld.shared.f32 	%f1861, [%r123+484];
	fma.rn.f32 	%f1862, %f1858, %f1861, %f1853;
	ld.shared.f32 	%f1863, [%r123+740];
	fma.rn.f32 	%f1864, %f1858, %f1863, %f1855;
	ld.shared.f32 	%f1865, [%r123+996];
	fma.rn.f32 	%f1866, %f1858, %f1865, %f1857;
	ld.shared.f32 	%f1867, [%r118+232];
	ld.shared.f32 	%f1868, [%r123+232];
	fma.rn.f32 	%f1869, %f1867, %f1868, %f1860;
	ld.shared.f32 	%f1870, [%r123+488];
	fma.rn.f32 	%f1871, %f1867, %f1870, %f1862;
	ld.shared.f32 	%f1872, [%r123+744];
	fma.rn.f32 	%f1873, %f1867, %f1872, %f1864;
	ld.shared.f32 	%f1874, [%r123+1000];
	fma.rn.f32 	%f1875, %f1867, %f1874, %f1866;
	ld.shared.f32 	%f1876, [%r118+236];
	ld.shared.f32 	%f1877, [%r123+236];
	fma.rn.f32 	%f1878, %f1876, %f1877, %f1869;
	ld.shared.f32 	%f1879, [%r123+492];
	fma.rn.f32 	%f1880, %f1876, %f1879, %f1871;
	ld.shared.f32 	%f1881, [%r123+748];
	fma.rn.f32 	%f1882, %f1876, %f1881, %f1873;
	ld.shared.f32 	%f1883, [%r123+1004];
	fma.rn.f32 	%f1884, %f1876, %f1883, %f1875;
	ld.shared.f32 	%f1885, [%r118+240];
	ld.shared.f32 	%f1886, [%r123+240];
	fma.rn.f32 	%f1887, %f1885, %f1886, %f1878;
	ld.shared.f32 	%f1888, [%r123+496];
	fma.rn.f32 	%f1889, %f1885, %f1888, %f1880;
	ld.shared.f32 	%f1890, [%r123+752];
	fma.rn.f32 	%f1891, %f1885, %f1890, %f1882;
	ld.shared.f32 	%f1892, [%r123+1008];
	fma.rn.f32 	%f1893, %f1885, %f1892, %f1884;
	ld.shared.f32 	%f1894, [%r118+244];
	ld.shared.f32 	%f1895, [%r123+244];
	fma.rn.f32 	%f1896, %f1894, %f1895, %f1887;
	ld.shared.f32 	%f1897, [%r123+500];
	fma.rn.f32 	%f1898, %f1894, %f1897, %f1889;
	ld.shared.f32 	%f1899, [%r123+756];
	fma.rn.f32 	%f1900, %f1894, %f1899, %f1891;
	ld.shared.f32 	%f1901, [%r123+1012];
	fma.rn.f32 	%f1902, %f1894, %f1901, %f1893;
	ld.shared.f32 	%f1903, [%r118+248];
	ld.shared.f32 	%f1904, [%r123+248];
	fma.rn.f32 	%f1905, %f1903, %f1904, %f1896;
	ld.shared.f32 	%f1906, [%r123+504];
	fma.rn.f32 	%f1907, %f1903, %f1906, %f1898;
	ld.shared.f32 	%f1908, [%r123+760];
	fma.rn.f32 	%f1909, %f1903, %f1908, %f1900;
	ld.shared.f32 	%f1910, [%r123+1016];
	fma.rn.f32 	%f1911, %f1903, %f1910, %f1902;
	ld.shared.f32 	%f1912, [%r118+252];
	ld.shared.f32 	%f1913, [%r123+252];
	fma.rn.f32 	%f1914, %f1912, %f1913, %f1905;
	ld.shared.f32 	%f1915, [%r123+508];
	fma.rn.f32 	%f1916, %f1912, %f1915, %f1907;
	ld.shared.f32 	%f1917, [%r123+764];
	fma.rn.f32 	%f1918, %f1912, %f1917, %f1909;
	ld.shared.f32 	%f1919, [%r123+1020];
	fma.rn.f32 	%f1920, %f1912, %f1919, %f1911;
	shl.b32 	%r124, %r97, 8;
	and.b32  	%r125, %r115, 448;
	shl.b32 	%r126, %r96, 3;
	and.b32  	%r127, %r126, 56;
	or.b32  	%r128, %r112, %r124;
	and.b32  	%r129, %r128, 258052;
	or.b32  	%r130, %r129, %r125;
	add.s32 	%r131, %r130, %r102;
	or.b32  	%r132, %r131, %r104;
	or.b32  	%r133, %r132, %r127;
	mul.wide.s32 	%rd42, %r133, 4;
	add.s64 	%rd43, %rd37, %rd42;
	st.f32 	[%rd43], %f1914;
	st.f32 	[%rd43+4], %f1916;
	st.f32 	[%rd43+8], %f1918;
	st.f32 	[%rd43+12], %f1920;
$L__BB0_14:
	ld.global.u64 	%rd44, [%rd3+16];
	ld.global.u64 	%rd45, [%rd2+16];
	ld.global.u64 	%rd46, [%rd1+16];
	sub.s32 	%r136, %r1, %r3;
	mov.u32 	%r137, %tid.x;
	shl.b32 	%r138, %r137, 3;
	mov.u32 	%r139, _ZZ6sampleE13shared_buffer;
	add.s32 	%r140, %r139, %r138;
	shl.b32 	%r141, %r136, 7;
	and.b32  	%r142, %r141, -8192;
	shl.b32 	%r143, %r136, 6;
	and.b32  	%r144, %r143, 3584;
	shl.b32 	%r145, %r137, 1;
	add.s32 	%r146, %r144, %r145;
	or.b32  	%r147, %r146, %r142;
	mul.wide.s32 	%rd47, %r147, 4;
	add.s64 	%rd48, %rd44, %rd47;
	ld.v2.f32 	{%f1921, %f1922}, [%rd48];
	st.shared.v2.f32 	[%r140], {%f1921, %f1922};
	ld.v2.f32 	{%f1923, %f1924}, [%rd48+256];
	st.shared.v2.f32 	[%r140+256], {%f1923, %f1924};
	ld.v2.f32 	{%f1925, %f1926}, [%rd48+512];
	st.shared.v2.f32 	[%r140+512], {%f1925, %f1926};
	ld.v2.f32 	{%f1927, %f1928}, [%rd48+768];
	st.shared.v2.f32 	[%r140+768], {%f1927, %f1928};
	ld.v2.f32 	{%f1929, %f1930}, [%rd48+1024];
	st.shared.v2.f32 	[%r140+1024], {%f1929, %f1930};
	ld.v2.f32 	{%f1931, %f1932}, [%rd48+1280];
	st.shared.v2.f32 	[%r140+1280], {%f1931, %f1932};
	ld.v2.f32 	{%f1933, %f1934}, [%rd48+1536];
	st.shared.v2.f32 	[%r140+1536], {%f1933, %f1934};
	ld.v2.f32 	{%f1935, %f1936}, [%rd48+1792];
	st.shared.v2.f32 	[%r140+1792], {%f1935, %f1936};
	ld.v2.f32 	{%f1937, %f1938}, [%rd48+16384];
	st.shared.v2.f32 	[%r140+2048], {%f1937, %f1938};
	ld.v2.f32 	{%f1939, %f1940}, [%rd48+16640];
	st.shared.v2.f32 	[%r140+2304], {%f1939, %f1940};
	ld.v2.f32 	{%f1941, %f1942}, [%rd48+16896];
	st.shared.v2.f32 	[%r140+2560], {%f1941, %f1942};
	ld.v2.f32 	{%f1943, %f1944}, [%rd48+17152];
	st.shared.v2.f32 	[%r140+2816], {%f1943, %f1944};
	ld.v2.f32 	{%f1945, %f1946}, [%rd48+17408];
	st.shared.v2.f32 	[%r140+3072], {%f1945, %f1946};
	ld.v2.f32 	{%f1947, %f1948}, [%rd48+17664];
	st.shared.v2.f32 	[%r140+3328], {%f1947, %f1948};
	ld.v2.f32 	{%f1949, %f1950}, [%rd48+17920];
	st.shared.v2.f32 	[%r140+3584], {%f1949, %f1950};
	ld.v2.f32 	{%f1951, %f1952}, [%rd48+18176];
	st.shared.v2.f32 	[%r140+3840], {%f1951, %f1952};
	shl.b32 	%r148, %r136, 9;
	and.b32  	%r149, %r148, 3584;
	add.s32 	%r150, %r149, %r137;
	or.b32  	%r151, %r150, %r142;
	mul.wide.s32 	%rd49, %r151, 4;
	add.s64 	%rd50, %rd45, %rd49;
	ld.f32 	%f1953, [%rd50];
	shl.b32 	%r152, %r137, 2;
	add.s32 	%r153, %r139, 4096;
	add.s32 	%r154, %r153, %r152;
	st.shared.f32 	[%r154], %f1953;
	ld.f32 	%f1954, [%rd50+128];
	st.shared.f32 	[%r154+128], %f1954;
	ld.f32 	%f1955, [%rd50+256];
	st.shared.f32 	[%r154+256], %f1955;
	ld.f32 	%f1956, [%rd50+384];
	st.shared.f32 	[%r154+384], %f1956;
	ld.f32 	%f1957, [%rd50+512];
	st.shared.f32 	[%r154+512], %f1957;
	ld.f32 	%f1958, [%rd50+640];
	st.shared.f32 	[%r154+640], %f1958;
	ld.f32 	%f1959, [%rd50+768];
	st.shared.f32 	[%r154+768], %f1959;
	ld.f32 	%f1960, [%rd50+896];
	st.shared.f32 	[%r154+896], %f1960;
	ld.f32 	%f1961, [%rd50+1024];
	st.shared.f32 	[%r154+1024], %f1961;
	ld.f32 	%f1962, [%rd50+1152];
	st.shared.f32 	[%r154+1152], %f1962;
	ld.f32 	%f1963, [%rd50+1280];
	st.shared.f32 	[%r154+1280], %f1963;
	ld.f32 	%f1964, [%rd50+1408];
	st.shared.f32 	[%r154+1408], %f1964;
	ld.f32 	%f1965, [%rd50+1536];
	st.shared.f32 	[%r154+1536], %f1965;
	ld.f32 	%f1966, [%rd50+1664];
	st.shared.f32 	[%r154+1664], %f1966;
	ld.f32 	%f1967, [%rd50+1792];
	st.shared.f32 	[%r154+1792], %f1967;
	ld.f32 	%f1968, [%rd50+1920];
	st.shared.f32 	[%r154+1920], %f1968;
	ld.f32 	%f1969, [%rd50+16384];
	st.shared.f32 	[%r154+2048], %f1969;
	ld.f32 	%f1970, [%rd50+16512];
	st.shared.f32 	[%r154+2176], %f1970;
	ld.f32 	%f1971, [%rd50+16640];
	st.shared.f32 	[%r154+2304], %f1971;
	ld.f32 	%f1972, [%rd50+16768];
	st.shared.f32 	[%r154+2432], %f1972;
	ld.f32 	%f1973, [%rd50+16896];
	st.shared.f32 	[%r154+2560], %f1973;
	ld.f32 	%f1974, [%rd50+17024];
	st.shared.f32 	[%r154+2688], %f1974;
	ld.f32 	%f1975, [%rd50+17152];
	st.shared.f32 	[%r154+2816], %f1975;
	ld.f32 	%f1976, [%rd50+17280];
	st.shared.f32 	[%r154+2944], %f1976;
	ld.f32 	%f1977, [%rd50+17408];
	st.shared.f32 	[%r154+3072], %f1977;
	ld.f32 	%f1978, [%rd50+17536];
	st.shared.f32 	[%r154+3200], %f1978;
	ld.f32 	%f1979, [%rd50+17664];
	st.shared.f32 	[%r154+3328], %f1979;
	ld.f32 	%f1980, [%rd50+17792];
	st.shared.f32 	[%r154+3456], %f1980;
	ld.f32 	%f1981, [%rd50+17920];
	st.shared.f32 	[%r154+3584], %f1981;
	ld.f32 	%f1982, [%rd50+18048];
	st.shared.f32 	[%r154+3712], %f1982;
	ld.f32 	%f1983, [%rd50+18176];
	st.shared.f32 	[%r154+3840], %f1983;
	ld.f32 	%f1984, [%rd50+18304];
	st.shared.f32 	[%r154+3968], %f1984;
	mov.b32 	%r134, 1;
	mov.b32 	%r135, 32;
	// begin inline asm
	bar.sync %r134, %r135;
	// end inline asm
	shl.b32 	%r155, %r137, 5;
	shl.b32 	%r156, %r137, 7;
	and.b32  	%r157, %r156, 130816;
	add.s32 	%r158, %r139, %r157;
	ld.shared.f32 	%f1985, [%r158];
	and.b32  	%r159, %r156, 129024;
	shl.b32 	%r160, %r137, 10;
	and.b32  	%r161, %r160, 1024;
	or.b32  	%r162, %r161, %r159;
	add.s32 	%r163, %r153, %r162;
	ld.shared.f32 	%f1986, [%r163];
	fma.rn.f32 	%f1987, %f1985, %f1986, 0f00000000;
	ld.shared.f32 	%f1988, [%r163+256];
	fma.rn.f32 	%f1989, %f1985, %f1988, 0f00000000;
	ld.shared.f32 	%f1990, [%r163+512];
	fma.rn.f32 	%f1991, %f1985, %f1990, 0f00000000;
	ld.shared.f32 	%f1992, [%r163+768];
	fma.rn.f32 	%f1993, %f1985, %f1992, 0f00000000;
	ld.shared.f32 	%f1994, [%r158+4];
	ld.shared.f32 	%f1995, [%r163+4];
	fma.rn.f32 	%f1996, %f1994, %f1995, %f1987;
	ld.shared.f32 	%f1997, [%r163+260];
	fma.rn.f32 	%f1998, %f1994, %f1997, %f1989;
	ld.shared.f32 	%f1999, [%r163+516];
	fma.rn.f32 	%f2000, %f1994, %f1999, %f1991;
	ld.shared.f32 	%f2001, [%r163+772];
	fma.rn.f32 	%f2002, %f1994, %f2001, %f1993;
	ld.shared.f32 	%f2003, [%r158+8];
	ld.shared.f32 	%f2004, [%r163+8];
	fma.rn.f32 	%f2005, %f2003, %f2004, %f1996;
	ld.shared.f32 	%f2006, [%r163+264];
	fma.rn.f32 	%f2007, %f2003, %f2006, %f1998;
	ld.shared.f32 	%f2008, [%r163+520];
	fma.rn.f32 	%f2009, %f2003, %f2008, %f2000;
	ld.shared.f32 	%f2010, [%r163+776];
	fma.rn.f32 	%f2011, %f2003, %f2010, %f2002;
	ld.shared.f32 	%f2012, [%r158+12];
	ld.shared.f32 	%f2013, [%r163+12];
	fma.rn.f32 	%f2014, %f2012, %f2013, %f2005;
	ld.shared.f32 	%f2015, [%r163+268];
	fma.rn.f32 	%f2016, %f2012, %f2015, %f2007;
	ld.shared.f32 	%f2017, [%r163+524];
	fma.rn.f32 	%f2018, %f2012, %f2017, %f2009;
	ld.shared.f32 	%f2019, [%r163+780];
	fma.rn.f32 	%f2020, %f2012, %f2019, %f2011;
	ld.shared.f32 	%f2021, [%r158+16];
	ld.shared.f32 	%f2022, [%r163+16];
	fma.rn.f32 	%f2023, %f2021, %f2022, %f2014;
	ld.shared.f32 	%f2024, [%r163+272];
	fma.rn.f32 	%f2025, %f2021, %f2024, %f2016;
	ld.shared.f32 	%f2026, [%r163+528];
	fma.rn.f32 	%f2027, %f2021, %f2026, %f2018;
	ld.shared.f32 	%f2028, [%r163+784];
	fma.rn.f32 	%f2029, %f2021, %f2028, %f2020;
	ld.shared.f32 	%f2030, [%r158+20];
	ld.shared.f32 	%f2031, [%r163+20];
	fma.rn.f32 	%f2032, %f2030, %f2031, %f2023;
	ld.shared.f32 	%f2033, [%r163+276];
	fma.rn.f32 	%f2034, %f2030, %f2033, %f2025;
	ld.shared.f32 	%f2035, [%r163+532];
	fma.rn.f32 	%f2036, %f2030, %f2035, %f2027;
	ld.shared.f32 	%f2037, [%r163+788];
	fma.rn.f32 	%f2038, %f2030, %f2037, %f2029;
	ld.shared.f32 	%f2039, [%r158+24];
	ld.shared.f32 	%f2040, [%r163+24];
	fma.rn.f32 	%f2041, %f2039, %f2040, %f2032;
	ld.shared.f32 	%f2042, [%r163+280];
	fma.rn.f32 	%f2043, %f2039, %f2042, %f2034;
	ld.shared.f32 	%f2044, [%r163+536];
	fma.rn.f32 	%f2045, %f2039, %f2044, %f2036;
	ld.shared.f32 	%f2046, [%r163+792];
	fma.rn.f32 	%f2047, %f2039, %f2046, %f2038;
	ld.shared.f32 	%f2048, [%r158+28];
	ld.shared.f32 	%f2049, [%r163+28];
	fma.rn.f32 	%f2050, %f2048, %f2049, %f2041;
	ld.shared.f32 	%f2051, [%r163+284];
	fma.rn.f32 	%f2052, %f2048, %f2051, %f2043;
	ld.shared.f32 	%f2053, [%r163+540];
	fma.rn.f32 	%f2054, %f2048, %f2053, %f2045;
	ld.shared.f32 	%f2055, [%r163+796];
	fma.rn.f32 	%f2056, %f2048, %f2055, %f2047;
	ld.shared.f32 	%f2057, [%r158+32];
	ld.shared.f32 	%f2058, [%r163+32];
	fma.rn.f32 	%f2059, %f2057, %f2058, %f2050;
	ld.shared.f32 	%f2060, [%r163+288];
	fma.rn.f32 	%f2061, %f2057, %f2060, %f2052;
	ld.shared.f32 	%f2062, [%r163+544];
	fma.rn.f32 	%f2063, %f2057, %f2062, %f2054;
	ld.shared.f32 	%f2064, [%r163+800];
	fma.rn.f32 	%f2065, %f2057, %f2064, %f2056;
	ld.shared.f32 	%f2066, [%r158+36];
	ld.shared.f32 	%f2067, [%r163+36];
	fma.rn.f32 	%f2068, %f2066, %f2067, %f2059;
	ld.shared.f32 	%f2069, [%r163+292];
	fma.rn.f32 	%f2070, %f2066, %f2069, %f2061;
	ld.shared.f32 	%f2071, [%r163+548];
	fma.rn.f32 	%f2072, %f2066, %f2071, %f2063;
	ld.shared.f32 	%f2073, [%r163+804];
	fma.rn.f32 	%f2074, %f2066, %f2073, %f2065;
	ld.shared.f32 	%f2075, [%r158+40];
	ld.shared.f32 	%f2076, [%r163+40];
	fma.rn.f32 	%f2077, %f2075, %f2076, %f2068;
	ld.shared.f32 	%f2078, [%r163+296];
	fma.rn.f32 	%f2079, %f2075, %f2078, %f2070;
	ld.shared.f32 	%f2080, [%r163+552];
	fma.rn.f32 	%f2081, %f2075, %f2080, %f2072;
	ld.shared.f32 	%f2082, [%r163+808];
	fma.rn.f32 	%f2083, %f2075, %f2082, %f2074;
	ld.shared.f32 	%f2084, [%r158+44];
	ld.shared.f32 	%f2085, [%r163+44];
	fma.rn.f32 	%f2086, %f2084, %f2085, %f2077;
	ld.shared.f32 	%f2087, [%r163+300];
	fma.rn.f32 	%f2088, %f2084, %f2087, %f2079;
	ld.shared.f32 	%f2089, [%r163+556];
	fma.rn.f32 	%f2090, %f2084, %f2089, %f2081;
	ld.shared.f32 	%f2091, [%r163+812];
	fma.rn.f32 	%f2092, %f2084, %f2091, %f2083;
	ld.shared.f32 	%f2093, [%r158+48];
	ld.shared.f32 	%f2094, [%r163+48];
	fma.rn.f32 	%f2095, %f2093, %f2094, %f2086;
	ld.shared.f32 	%f2096, [%r163+304];
	fma.rn.f32 	%f2097, %f2093, %f2096, %f2088;
	ld.shared.f32 	%f2098, [%r163+560];
	fma.rn.f32 	%f2099, %f2093, %f2098, %f2090;
	ld.shared.f32 	%f2100, [%r163+816];
	fma.rn.f32 	%f2101, %f2093, %f2100, %f2092;
	ld.shared.f32 	%f2102, [%r158+52];
	ld.shared.f32 	%f2103, [%r163+52];
	fma.rn.f32 	%f2104, %f2102, %f2103, %f2095;
	ld.shared.f32 	%f2105, [%r163+308];
	fma.rn.f32 	%f2106, %f2102, %f2105, %f2097;
	ld.shared.f32 	%f2107, [%r163+564];
	fma.rn.f32 	%f2108, %f2102, %f2107, %f2099;
	ld.shared.f32 	%f2109, [%r163+820];
	fma.rn.f32 	%f2110, %f2102, %f2109, %f2101;
	ld.shared.f32 	%f2111, [%r158+56];
	ld.shared.f32 	%f2112, [%r163+56];
	fma.rn.f32 	%f2113, %f2111, %f2112, %f2104;
	ld.shared.f32 	%f2114, [%r163+312];
	fma.rn.f32 	%f2115, %f2111, %f2114, %f2106;
	ld.shared.f32 	%f2116, [%r163+568];
	fma.rn.f32 	%f2117, %f2111, %f2116, %f2108;
	ld.shared.f32 	%f2118, [%r163+824];
	fma.rn.f32 	%f2119, %f2111, %f2118, %f2110;
	ld.shared.f32 	%f2120, [%r158+60];
	ld.shared.f32 	%f2121, [%r163+60];
	fma.rn.f32 	%f2122, %f2120, %f2121, %f2113;
	ld.shared.f32 	%f2123, [%r163+316];
	fma.rn.f32 	%f2124, %f2120, %f2123, %f2115;
	ld.shared.f32 	%f2125, [%r163+572];
	fma.rn.f32 	%f2126, %f2120, %f2125, %f2117;
	ld.shared.f32 	%f2127, [%r163+828];
	fma.rn.f32 	%f2128, %f2120, %f2127, %f2119;
	ld.shared.f32 	%f2129, [%r158+64];
	ld.shared.f32 	%f2130, [%r163+64];
	fma.rn.f32 	%f2131, %f2129, %f2130, %f2122;
	ld.shared.f32 	%f2132, [%r163+320];
	fma.rn.f32 	%f2133, %f2129, %f2132, %f2124;
	ld.shared.f32 	%f2134, [%r163+576];
	fma.rn.f32 	%f2135, %f2129, %f2134, %f2126;
	ld.shared.f32 	%f2136, [%r163+832];
	fma.rn.f32 	%f2137, %f2129, %f2136, %f2128;
	ld.shared.f32 	%f2138, [%r158+68];
	ld.shared.f32 	%f2139, [%r163+68];
	fma.rn.f32 	%f2140, %f2138, %f2139, %f2131;
	ld.shared.f32 	%f2141, [%r163+324];
	fma.rn.f32 	%f2142, %f2138, %f2141, %f2133;
	ld.shared.f32 	%f2143, [%r163+580];
	fma.rn.f32 	%f2144, %f2138, %f2143, %f2135;
	ld.shared.f32 	%f2145, [%r163+836];
	fma.rn.f32 	%f2146, %f2138, %f2145, %f2137;
	ld.shared.f32 	%f2147, [%r158+72];
	ld.shared.f32 	%f2148, [%r163+72];
	fma.rn.f32 	%f2149, %f2147, %f2148, %f2140;
	ld.shared.f32 	%f2150, [%r163+328];
	fma.rn.f32 	%f2151, %f2147, %f2150, %f2142;
	ld.shared.f32 	%f2152, [%r163+584];
	fma.rn.f32 	%f2153, %f2147, %f2152, %f2144;
	ld.shared.f32 	%f2154, [%r163+840];
	fma.rn.f32 	%f2155, %f2147, %f2154, %f2146;
	ld.shared.f32 	%f2156, [%r158+76];
	ld.shared.f32 	%f2157, [%r163+76];
	fma.rn.f32 	%f2158, %f2156, %f2157, %f2149;
	ld.shared.f32 	%f2159, [%r163+332];
	fma.rn.f32 	%f2160, %f2156, %f2159, %f2151;
	ld.shared.f32 	%f2161, [%r163+588];
	fma.rn.f32 	%f2162, %f2156, %f2161, %f2153;
	ld.shared.f32 	%f2163, [%r163+844];
	fma.rn.f32 	%f2164, %f2156, %f2163, %f2155;
	ld.shared.f32 	%f2165, [%r158+80];
	ld.shared.f32 	%f2166, [%r163+80];
	fma.rn.f32 	%f2167, %f2165, %f2166, %f2158;
	ld.shared.f32 	%f2168, [%r163+336];
	fma.rn.f32 	%f2169, %f2165, %f2168, %f2160;
	ld.shared.f32 	%f2170, [%r163+592];
	fma.rn.f32 	%f2171, %f2165, %f2170, %f2162;
	ld.shared.f32 	%f2172, [%r163+848];
	fma.rn.f32 	%f2173, %f2165, %f2172, %f2164;
	ld.shared.f32 	%f2174, [%r158+84];
	ld.shared.f32 	%f2175, [%r163+84];
	fma.rn.f32 	%f2176, %f2174, %f2175, %f2167;
	ld.shared.f32 	%f2177, [%r163+340];
	fma.rn.f32 	%f2178, %f2174, %f2177, %f2169;
	ld.shared.f32 	%f2179, [%r163+596];
	fma.rn.f32 	%f2180, %f2174, %f2179, %f2171;
	ld.shared.f32 	%f2181, [%r163+852];
	fma.rn.f32 	%f2182, %f2174, %f2181, %f2173;
	ld.shared.f32 	%f2183, [%r158+88];
	ld.shared.f32 	%f2184, [%r163+88];
	fma.rn.f32 	%f2185, %f2183, %f2184, %f2176;
	ld.shared.f32 	%f2186, [%r163+344];
	fma.rn.f32 	%f2187, %f2183, %f2186, %f2178;
	ld.shared.f32 	%f2188, [%r163+600];
	fma.rn.f32 	%f2189, %f2183, %f2188, %f2180;
	ld.shared.f32 	%f2190, [%r163+856];
	fma.rn.f32 	%f2191, %f2183, %f2190, %f2182;
	ld.shared.f32 	%f2192, [%r158+92];
	ld.shared.f32 	%f2193, [%r163+92];
	fma.rn.f32 	%f2194, %f2192, %f2193, %f2185;
	ld.shared.f32 	%f2195, [%r163+348];
	fma.rn.f32 	%f2196, %f2192, %f2195, %f2187;
	ld.shared.f32 	%f2197, [%r163+604];
	fma.rn.f32 	%f2198, %f2192, %f2197, %f2189;
	ld.shared.f32 	%f2199, [%r163+860];
	fma.rn.f32 	%f2200, %f2192, %f2199, %f2191;
	ld.shared.f32 	%f2201, [%r158+96];
	ld.shared.f32 	%f2202, [%r163+96];
	fma.rn.f32 	%f2203, %f2201, %f2202, %f2194;
	ld.shared.f32 	%f2204, [%r163+352];
	fma.rn.f32 	%f2205, %f2201, %f2204, %f2196;
	ld.shared.f32 	%f2206, [%r163+608];
	fma.rn.f32 	%f2207, %f2201, %f2206, %f2198;
	ld.shared.f32 	%f2208, [%r163+864];
	fma.rn.f32 	%f2209, %f2201, %f2208, %f2200;
	ld.shared.f32 	%f2210, [%r158+100];
	ld.shared.f32 	%f2211, [%r163+100];
	fma.rn.f32 	%f2212, %f2210, %f2211, %f2203;
	ld.shared.f32 	%f2213, [%r163+356];
	fma.rn.f32 	%f2214, %f2210, %f2213, %f2205;
	ld.shared.f32 	%f2215, [%r163+612];
	fma.rn.f32 	%f2216, %f2210, %f2215, %f2207;
	ld.shared.f32 	%f2217, [%r163+868];
	fma.rn.f32 	%f2218, %f2210, %f2217, %f2209;
	ld.shared.f32 	%f2219, [%r158+104];
	ld.shared.f32 	%f2220, [%r163+104];
	fma.rn.f32 	%f2221, %f2219, %f2220, %f2212;
	ld.shared.f32 	%f2222, [%r163+360];
	fma.rn.f32 	%f2223, %f2219, %f2222, %f2214;
	ld.shared.f32 	%f2224, [%r163+616];
	fma.rn.f32 	%f2225, %f2219, %f2224, %f2216;
	ld.shared.f32 	%f2226, [%r163+872];
	fma.rn.f32 	%f2227, %f2219, %f2226, %f2218;
	ld.shared.f32 	%f2228, [%r158+108];
	ld.shared.f32 	%f2229, [%r163+108];
	fma.rn.f32 	%f2230, %f2228, %f2229, %f2221;
	ld.shared.f32 	%f2231, [%r163+364];
	fma.rn.f32 	%f2232, %f2228, %f2231, %f2223;
	ld.shared.f32 	%f2233, [%r163+620];
	fma.rn.f32 	%f2234, %f2228, %f2233, %f2225;
	ld.shared.f32 	%f2235, [%r163+876];
	fma.rn.f32 	%f2236, %f2228, %f2235, %f2227;
	ld.shared.f32 	%f2237, [%r158+112];
	ld.shared.f32 	%f2238, [%r163+112];
	fma.rn.f32 	%f2239, %f2237, %f2238, %f2230;
	ld.shared.f32 	%f2240, [%r163+368];
	fma.rn.f32 	%f2241, %f2237, %f2240, %f2232;
	ld.shared.f32 	%f2242, [%r163+624];
	fma.rn.f32 	%f2243, %f2237, %f2242, %f2234;
	ld.shared.f32 	%f2244, [%r163+880];
	fma.rn.f32 	%f2245, %f2237, %f2244, %f2236;
	ld.shared.f32 	%f2246, [%r158+116];
	ld.shared.f32 	%f2247, [%r163+116];
	fma.rn.f32 	%f2248, %f2246, %f2247, %f2239;
	ld.shared.f32 	%f2249, [%r163+372];
	fma.rn.f32 	%f2250, %f2246, %f2249, %f2241;
	ld.shared.f32 	%f2251, [%r163+628];
	fma.rn.f32 	%f2252, %f2246, %f2251, %f2243;
	ld.shared.f32 	%f2253, [%r163+884];
	fma.rn.f32 	%f2254, %f2246, %f2253, %f2245;
	ld.shared.f32 	%f2255, [%r158+120];
	ld.shared.f32 	%f2256, [%r163+120];
	fma.rn.f32 	%f2257, %f2255, %f2256, %f2248;
	ld.shared.f32 	%f2258, [%r163+376];
	fma.rn.f32 	%f2259, %f2255, %f2258, %f2250;
	ld.shared.f32 	%f2260, [%r163+632];
	fma.rn.f32 	%f2261, %f2255, %f2260, %f2252;
	ld.shared.f32 	%f2262, [%r163+888];
	fma.rn.f32 	%f2263, %f2255, %f2262, %f2254;
	ld.shared.f32 	%f2264, [%r158+124];
	ld.shared.f32 	%f2265, [%r163+124];
	fma.rn.f32 	%f2266, %f2264, %f2265, %f2257;
	ld.shared.f32 	%f2267, [%r163+380];
	fma.rn.f32 	%f2268, %f2264, %f2267, %f2259;
	ld.shared.f32 	%f2269, [%r163+636];
	fma.rn.f32 	%f2270, %f2264, %f2269, %f2261;
	ld.shared.f32 	%f2271, [%r163+892];
	fma.rn.f32 	%f2272, %f2264, %f2271, %f2263;
	ld.shared.f32 	%f2273, [%r158+128];
	ld.shared.f32 	%f2274, [%r163+128];
	fma.rn.f32 	%f2275, %f2273, %f2274, %f2266;
	ld.shared.f32 	%f2276, [%r163+384];
	fma.rn.f32 	%f2277, %f2273, %f2276, %f2268;
	ld.shared.f32 	%f2278, [%r163+640];
	fma.rn.f32 	%f2279, %f2273, %f2278, %f2270;
	ld.shared.f32 	%f2280, [%r163+896];
	fma.rn.f32 	%f2281, %f2273, %f2280, %f2272;
	ld.shared.f32 	%f2282, [%r158+132];
	ld.shared.f32 	%f2283, [%r163+132];
	fma.rn.f32 	%f2284, %f2282, %f2283, %f2275;
	ld.shared.f32 	%f2285, [%r163+388];
	fma.rn.f32 	%f2286, %f2282, %f2285, %f2277;
	ld.shared.f32 	%f2287, [%r163+644];
	fma.rn.f32 	%f2288, %f2282, %f2287, %f2279;
	ld.shared.f32 	%f2289, [%r163+900];
	fma.rn.f32 	%f2290, %f2282, %f2289, %f2281;
	ld.shared.f32 	%f2291, [%r158+136];
	ld.shared.f32 	%f2292, [%r163+136];
	fma.rn.f32 	%f2293, %f2291, %f2292, %f2284;
	ld.shared.f32 	%f2294, [%r163+392];
	fma.rn.f32 	%f2295, %f2291, %f2294, %f2286;
	ld.shared.f32 	%f2296, [%r163+648];
	fma.rn.f32 	%f2297, %f2291, %f2296, %f2288;
	ld.shared.f32 	%f2298, [%r163+904];
	fma.rn.f32 	%f2299, %f2291, %f2298, %f2290;
	ld.shared.f32 	%f2300, [%r158+140];
	ld.shared.f32 	%f2301, [%r163+140];
	fma.rn.f32 	%f2302, %f2300, %f2301, %f2293;
	ld.shared.f32 	%f2303, [%r163+396];
	fma.rn.f32 	%f2304, %f2300, %f2303, %f2295;
	ld.shared.f32 	%f2305, [%r163+652];
	fma.rn.f32 	%f2306, %f2300, %f2305, %f2297;
	ld.shared.f32 	%f2307, [%r163+908];
	fma.rn.f32 	%f2308, %f2300, %f2307, %f2299;
	ld.shared.f32 	%f2309, [%r158+144];
	ld.shared.f32 	%f2310, [%r163+144];
	fma.rn.f32 	%f2311, %f2309, %f2310, %f2302;
	ld.shared.f32 	%f2312, [%r163+400];
	fma.rn.f32 	%f2313, %f2309, %f2312, %f2304;
	ld.shared.f32 	%f2314, [%r163+656];
	fma.rn.f32 	%f2315, %f2309, %f2314, %f2306;
	ld.shared.f32 	%f2316, [%r163+912];
	fma.rn.f32 	%f2317, %f2309, %f2316, %f2308;
	ld.shared.f32 	%f2318, [%r158+148];
	ld.shared.f32 	%f2319, [%r163+148];
	fma.rn.f32 	%f2320, %f2318, %f2319, %f2311;
	ld.shared.f32 	%f2321, [%r163+404];
	fma.rn.f32 	%f2322, %f2318, %f2321, %f2313;
	ld.shared.f32 	%f2323, [%r163+660];
	fma.rn.f32 	%f2324, %f2318, %f2323, %f2315;
	ld.shared.f32 	%f2325, [%r163+916];
	fma.rn.f32 	%f2326, %f2318, %f2325, %f2317;
	ld.shared.f32 	%f2327, [%r158+152];
	ld.shared.f32 	%f2328, [%r163+152];
	fma.rn.f32 	%f2329, %f2327, %f2328, %f2320;
	ld.shared.f32 	%f2330, [%r163+408];
	fma.rn.f32 	%f2331, %f2327, %f2330, %f2322;
	ld.shared.f32 	%f2332, [%r163+664];
	fma.rn.f32 	%f2333, %f2327, %f2332, %f2324;
	ld.shared.f32 	%f2334, [%r163+920];
	fma.rn.f32 	%f2335, %f2327, %f2334, %f2326;
	ld.shared.f32 	%f2336, [%r158+156];
	ld.shared.f32 	%f2337, [%r163+156];
	fma.rn.f32 	%f2338, %f2336, %f2337, %f2329;
	ld.shared.f32 	%f2339, [%r163+412];
	fma.rn.f32 	%f2340, %f2336, %f2339, %f2331;
	ld.shared.f32 	%f2341, [%r163+668];
	fma.rn.f32 	%f2342, %f2336, %f2341, %f2333;
	ld.shared.f32 	%f2343, [%r163+924];
	fma.rn.f32 	%f2344, %f2336, %f2343, %f2335;
	ld.shared.f32 	%f2345, [%r158+160];
	ld.shared.f32 	%f2346, [%r163+160];
	fma.rn.f32 	%f2347, %f2345, %f2346, %f2338;
	ld.shared.f32 	%f2348, [%r163+416];
	fma.rn.f32 	%f2349, %f2345, %f2348, %f2340;
	ld.shared.f32 	%f2350, [%r163+672];
	fma.rn.f32 	%f2351, %f2345, %f2350, %f2342;
	ld.shared.f32 	%f2352, [%r163+928];
	fma.rn.f32 	%f2353, %f2345, %f2352, %f2344;
	ld.shared.f32 	%f2354, [%r158+164];
	ld.shared.f32 	%f2355, [%r163+164];
	fma.rn.f32 	%f2356, %f2354, %f2355, %f2347;
	ld.shared.f32 	%f2357, [%r163+420];
	fma.rn.f32 	%f2358, %f2354, %f2357, %f2349;
	ld.shared.f32 	%f2359, [%r163+676];
	fma.rn.f32 	%f2360, %f2354, %f2359, %f2351;
	ld.shared.f32 	%f2361, [%r163+932];
	fma.rn.f32 	%f2362, %f2354, %f2361, %f2353;
	ld.shared.f32 	%f2363, [%r158+168];
	ld.shared.f32 	%f2364, [%r163+168];
	fma.rn.f32 	%f2365, %f2363, %f2364, %f2356;
	ld.shared.f32 	%f2366, [%r163+424];
	fma.rn.f32 	%f2367, %f2363, %f2366, %f2358;
	ld.shared.f32 	%f2368, [%r163+680];
	fma.rn.f32 	%f2369, %f2363, %f2368, %f2360;
	ld.shared.f32 	%f2370, [%r163+936];
	fma.rn.f32 	%f2371, %f2363, %f2370, %f2362;
	ld.shared.f32 	%f2372, [%r158+172];
	ld.shared.f32 	%f2373, [%r163+172];
	fma.rn.f32 	%f2374, %f2372, %f2373, %f2365;
	ld.shared.f32 	%f2375, [%r163+428];
	fma.rn.f32 	%f2376, %f2372, %f2375, %f2367;
	ld.shared.f32 	%f2377, [%r163+684];
	fma.rn.f32 	%f2378, %f2372, %f2377, %f2369;
	ld.shared.f32 	%f2379, [%r163+940];
	fma.rn.f32 	%f2380, %f2372, %f2379, %f2371;
	ld.shared.f32 	%f2381, [%r158+176];
	ld.shared.f32 	%f2382, [%r163+176];
	fma.rn.f32 	%f2383, %f2381, %f2382, %f2374;
	ld.shared.f32 	%f2384, [%r163+432];
	fma.rn.f32 	%f2385, %f2381, %f2384, %f2376;
	ld.shared.f32 	%f2386, [%r163+688];
	fma.rn.f32 	%f2387, %f2381, %f2386, %f2378;
	ld.shared.f32 	%f2388, [%r163+944];
	fma.rn.f32 	%f2389, %f2381, %f2388, %f2380;
	ld.shared.f32 	%f2390, [%r158+180];
	ld.shared.f32 	%f2391, [%r163+180];
	fma.rn.f32 	%f2392, %f2390, %f2391, %f2383;
	ld.shared.f32 	%f2393, [%r163+436];
	fma.rn.f32 	%f2394, %f2390, %f2393, %f2385;
	ld.shared.f32 	%f2395, [%r163+692];
	fma.rn.f32 	%f2396, %f2390, %f2395, %f2387;
	ld.shared.f32 	%f2397, [%r163+948];
	fma.rn.f32 	%f2398, %f2390, %f2397, %f2389;
	ld.shared.f32 	%f2399, [%r158+184];
	ld.shared.f32 	%f2400, [%r163+184];
	fma.rn.f32 	%f2401, %f2399, %f2400, %f2392;
	ld.shared.f32 	%f2402, [%r163+440];
	fma.rn.f32 	%f2403, %f2399, %f2402, %f2394;
	ld.shared.f32 	%f2404, [%r163+696];
	fma.rn.f32 	%f2405, %f2399, %f2404, %f2396;
	ld.shared.f32 	%f2406, [%r163+952];
	fma.rn.f32 	%f2407, %f2399, %f2406, %f2398;
	ld.shared.f32 	%f2408, [%r158+188];
	ld.shared.f32 	%f2409, [%r163+188];
	fma.rn.f32 	%f2410, %f2408, %f2409, %f2401;
	ld.shared.f32 	%f2411, [%r163+444];
	fma.rn.f32 	%f2412, %f2408, %f2411, %f2403;
	ld.shared.f32 	%f2413, [%r163+700];
	fma.rn.f32 	%f2414, %f2408, %f2413, %f2405;
	ld.shared.f32 	%f2415, [%r163+956];
	fma.rn.f32 	%f2416, %f2408, %f2415, %f2407;
	ld.shared.f32 	%f2417, [%r158+192];
	ld.shared.f32 	%f2418, [%r163+192];
	fma.rn.f32 	%f2419, %f2417, %f2418, %f2410;
	ld.shared.f32 	%f2420, [%r163+448];
	fma.rn.f32 	%f2421, %f2417, %f2420, %f2412;
	ld.shared.f32 	%f2422, [%r163+704];
	fma.rn.f32 	%f2423, %f2417, %f2422, %f2414;
	ld.shared.f32 	%f2424, [%r163+960];
	fma.rn.f32 	%f2425, %f2417, %f2424, %f2416;
	ld.shared.f32 	%f2426, [%r158+196];
	ld.shared.f32 	%f2427, [%r163+196];
	fma.rn.f32 	%f2428, %f2426, %f2427, %f2419;
	ld.shared.f32 	%f2429, [%r163+452];
	fma.rn.f32 	%f2430, %f2426, %f2429, %f2421;
	ld.shared.f32 	%f2431, [%r163+708];
	fma.rn.f32 	%f2432, %f2426, %f2431, %f2423;
	ld.shared.f32 	%f2433, [%r163+964];
	fma.rn.f32 	%f2434, %f2426, %f2433, %f2425;
	ld.shared.f32 	%f2435, [%r158+200];
	ld.shared.f32 	%f2436, [%r163+200];
	fma.rn.f32 	%f2437, %f2435, %f2436, %f2428;
	ld.shared.f32 	%f2438, [%r163+456];
	fma.rn.f32 	%f2439, %f2435, %f2438, %f2430;
	ld.shared.f32 	%f2440, [%r163+712];
	fma.rn.f32 	%f2441, %f2435, %f2440, %f2432;
	ld.shared.f32 	%f2442, [%r163+968];
	fma.rn.f32 	%f2443, %f2435, %f2442, %f2434;
	ld.shared.f32 	%f2444, [%r158+204];
	ld.shared.f32 	%f2445, [%r163+204];
	fma.rn.f32 	%f2446, %f2444, %f2445, %f2437;
	ld.shared.f32 	%f2447, [%r163+460];
	fma.rn.f32 	%f2448, %f2444, %f2447, %f2439;
	ld.shared.f32 	%f2449, [%r163+716];
	fma.rn.f32 	%f2450, %f2444, %f2449, %f2441;
	ld.shared.f32 	%f2451, [%r163+972];
	fma.rn.f32 	%f2452, %f2444, %f2451, %f2443;
	ld.shared.f32 	%f2453, [%r158+208];
	ld.shared.f32 	%f2454, [%r163+208];
	fma.rn.f32 	%f2455, %f2453, %f2454, %f2446;
	ld.shared.f32 	%f2456, [%r163+464];
	fma.rn.f32 	%f2457, %f2453, %f2456, %f2448;
	ld.shared.f32 	%f2458, [%r163+720];
	fma.rn.f32 	%f2459, %f2453, %f2458, %f2450;
	ld.shared.f32 	%f2460, [%r163+976];
	fma.rn.f32 	%f2461, %f2453, %f2460, %f2452;
	ld.shared.f32 	%f2462, [%r158+212];
	ld.shared.f32 	%f2463, [%r163+212];
	fma.rn.f32 	%f2464, %f2462, %f2463, %f2455;
	ld.shared.f32 	%f2465, [%r163+468];
	fma.rn.f32 	%f2466, %f2462, %f2465, %f2457;
	ld.shared.f32 	%f2467, [%r163+724];
	fma.rn.f32 	%f2468, %f2462, %f2467, %f2459;
	ld.shared.f32 	%f2469, [%r163+980];
	fma.rn.f32 	%f2470, %f2462, %f2469, %f2461;
	ld.shared.f32 	%f2471, [%r158+216];
	ld.shared.f32 	%f2472, [%r163+216];
	fma.rn.f32 	%f2473, %f2471, %f2472, %f2464;
	ld.shared.f32 	%f2474, [%r163+472];
	fma.rn.f32 	%f2475, %f2471, %f2474, %f2466;
	ld.shared.f32 	%f2476, [%r163+728];
	fma.rn.f32 	%f2477, %f2471, %f2476, %f2468;
	ld.shared.f32 	%f2478, [%r163+984];
	fma.rn.f32 	%f2479, %f2471, %f2478, %f2470;
	ld.shared.f32 	%f2480, [%r158+220];
	ld.shared.f32 	%f2481, [%r163+220];
	fma.rn.f32 	%f2482, %f2480, %f2481, %f2473;
	ld.shared.f32 	%f2483, [%r163+476];
	fma.rn.f32 	%f2484, %f2480, %f2483, %f2475;
	ld.shared.f32 	%f2485, [%r163+732];
	fma.rn.f32 	%f2486, %f2480, %f2485, %f2477;
	ld.shared.f32 	%f2487, [%r163+988];
	fma.rn.f32 	%f2488, %f2480, %f2487, %f2479;
	ld.shared.f32 	%f2489, [%r158+224];
	ld.shared.f32 	%f2490, [%r163+224];
	fma.rn.f32 	%f2491, %f2489, %f2490, %f2482;
	ld.shared.f32 	%f2492, [%r163+480];
	fma.rn.f32 	%f2493, %f2489, %f2492, %f2484;
	ld.shared.f32 	%f2494, [%r163+736];
	fma.rn.f32 	%f2495, %f2489, %f2494, %f2486;
	ld.shared.f32 	%f2496, [%r163+992];
	fma.rn.f32 	%f2497, %f2489, %f2496, %f2488;
	ld.shared.f32 	%f2498, [%r158+228];
	ld.shared.f32 	%f2499, [%r163+228];
	fma.rn.f32 	%f2500, %f2498, %f2499, %f2491;
	ld.shared.f32 	%f2501, [%r163+484];
	fma.rn.f32 	%f2502, %f2498, %f2501, %f2493;
	ld.shared.f32 	%f2503, [%r163+740];
	fma.rn.f32 	%f2504, %f2498, %f2503, %f2495;
	ld.shared.f32 	%f2505, [%r163+996];
	fma.rn.f32 	%f2506, %f2498, %f2505, %f2497;
	ld.shared.f32 	%f2507, [%r158+232];
	ld.shared.f32 	%f2508, [%r163+232];
	fma.rn.f32 	%f2509, %f2507, %f2508, %f2500;
	ld.shared.f32 	%f2510, [%r163+488];
	fma.rn.f32 	%f2511, %f2507, %f2510, %f2502;
	ld.shared.f32 	%f2512, [%r163+744];
	fma.rn.f32 	%f2513, %f2507, %f2512, %f2504;
	ld.shared.f32 	%f2514, [%r163+1000];
	fma.rn.f32 	%f2515, %f2507, %f2514, %f2506;
	ld.shared.f32 	%f2516, [%r158+236];
	ld.shared.f32 	%f2517, [%r163+236];
	fma.rn.f32 	%f2518, %f2516, %f2517, %f2509;
	ld.shared.f32 	%f2519, [%r163+492];
	fma.rn.f32 	%f2520, %f2516, %f2519, %f2511;
	ld.shared.f32 	%f2521, [%r163+748];
	fma.rn.f32 	%f2522, %f2516, %f2521, %f2513;
	ld.shared.f32 	%f2523, [%r163+1004];
	fma.rn.f32 	%f2524, %f2516, %f2523, %f2515;
	ld.shared.f32 	%f2525, [%r158+240];
	ld.shared.f32 	%f2526, [%r163+240];
	fma.rn.f32 	%f2527, %f2525, %f2526, %f2518;
	ld.shared.f32 	%f2528, [%r163+496];
	fma.rn.f32 	%f2529, %f2525, %f2528, %f2520;
	ld.shared.f32 	%f2530, [%r163+752];
	fma.rn.f32 	%f2531, %f2525, %f2530, %f2522;
	ld.shared.f32 	%f2532, [%r163+1008];
	fma.rn.f32 	%f2533, %f2525, %f2532, %f2524;
	ld.shared.f32 	%f2534, [%r158+244];
	ld.shared.f32 	%f2535, [%r163+244];
	fma.rn.f32 	%f2536, %f2534, %f2535, %f2527;
	ld.shared.f32 	%f2537, [%r163+500];
	fma.rn.f32 	%f2538, %f2534, %f2537, %f2529;
	ld.shared.f32 	%f2539, [%r163+756];
	fma.rn.f32 	%f2540, %f2534, %f2539, %f2531;
	ld.shared.f32 	%f2541, [%r163+1012];
	fma.rn.f32 	%f2542, %f2534, %f2541, %f2533;
	ld.shared.f32 	%f2543, [%r158+248];
	ld.shared.f32 	%f2544, [%r163+248];
	fma.rn.f32 	%f2545, %f2543, %f2544, %f2536;
	ld.shared.f32 	%f2546, [%r163+504];
	fma.rn.f32 	%f2547, %f2543, %f2546, %f2538;
	ld.shared.f32 	%f2548, [%r163+760];
	fma.rn.f32 	%f2549, %f2543, %f2548, %f2540;
	ld.shared.f32 	%f2550, [%r163+1016];
	fma.rn.f32 	%f2551, %f2543, %f2550, %f2542;
	ld.shared.f32 	%f2552, [%r158+252];
	ld.shared.f32 	%f2553, [%r163+252];
	fma.rn.f32 	%f2554, %f2552, %f2553, %f2545;
	ld.shared.f32 	%f2555, [%r163+508];
	fma.rn.f32 	%f2556, %f2552, %f2555, %f2547;
	ld.shared.f32 	%f2557, [%r163+764];
	fma.rn.f32 	%f2558, %f2552, %f2557, %f2549;
	ld.shared.f32 	%f2559, [%r163+1020];
	fma.rn.f32 	%f2560, %f2552, %f2559, %f2551;
	shl.b32 	%r164, %r137, 8;
	and.b32  	%r165, %r155, 448;
	shl.b32 	%r166, %r136, 3;
	and.b32  	%r167, %r166, 56;
	or.b32  	%r168, %r152, %r164;
	and.b32  	%r169, %r168, 258052;
	or.b32  	%r170, %r169, %r165;
	add.s32 	%r171, %r170, %r142;
	or.b32  	%r172, %r171, %r144;
	or.b32  	%r173, %r172, %r167;
	mul.wide.s32 	%rd51, %r173, 4;
	add.s64 	%rd52, %rd46, %rd51;
	st.f32 	[%rd52], %f2554;
	st.f32 	[%rd52+4], %f2556;
	st.f32 	[%rd52+8], %f2558;
	st.f32 	[%rd52+12], %f2560;
	bra.uni 	$L__BB0_20;
$L__BB0_15:
	mul.wide.u32 	%rd15, %r8, 4;
	add.s64 	%rd16, %rd4, %rd15;
	ld.local.u32 	%r12, [%rd16];
	add.s32 	%r13, %r4, %r12;
	setp.ge.u32 	%p4, %r1, %r13;
	@%p4 bra 	$L__BB0_20;
	setp.eq.s32 	%p5, %r8, 1;
	@%p5 bra 	$L__BB0_19;
	setp.ne.s32 	%p6, %r8, 0;
	@%p6 bra 	$L__BB0_20;
	ld.global.u64 	%rd17, [%rd3+24];
	ld.global.u64 	%rd18, [%rd2+24];
	ld.global.u64 	%rd19, [%rd1+24];
	sub.s32 	%r16, %r1, %r4;
	mov.u32 	%r17, %tid.x;
	shl.b32 	%r18, %r17, 3;
	mov.u32 	%r19, _ZZ6sampleE13shared_buffer;
	add.s32 	%r20, %r19, %r18;
	shl.b32 	%r21, %r16, 7;
	and.b32  	%r22, %r21, -8192;
	shl.b32 	%r23, %r16, 6;
	and.b32  	%r24, %r23, 3584;
	shl.b32 	%r25, %r17, 1;
	add.s32 	%r26, %r24, %r25;
	or.b32  	%r27, %r26, %r22;
	mul.wide.s32 	%rd20, %r27, 4;
	add.s64 	%rd21, %rd17, %rd20;
	ld.v2.f32 	{%f1, %f2}, [%rd21];
	st.shared.v2.f32 	[%r20], {%f1, %f2};
	ld.v2.f32 	{%f3, %f4}, [%rd21+256];
	st.shared.v2.f32 	[%r20+256], {%f3, %f4};
	ld.v2.f32 	{%f5, %f6}, [%rd21+512];
	st.shared.v2.f32 	[%r20+512], {%f5, %f6};
	ld.v2.f32 	{%f7, %f8}, [%rd21+768];
	st.shared.v2.f32 	[%r20+768], {%f7, %f8};
	ld.v2.f32 	{%f9, %f10}, [%rd21+1024];
	st.shared.v2.f32 	[%r20+1024], {%f9, %f10};
	ld.v2.f32 	{%f11, %f12}, [%rd21+1280];
	st.shared.v2.f32 	[%r20+1280], {%f11, %f12};
	ld.v2.f32 	{%f13, %f14}, [%rd21+1536];
	st.shared.v2.f32 	[%r20+1536], {%f13, %f14};
	ld.v2.f32 	{%f15, %f16}, [%rd21+1792];
	st.shared.v2.f32 	[%r20+1792], {%f15, %f16};
	ld.v2.f32 	{%f17, %f18}, [%rd21+16384];
	st.shared.v2.f32 	[%r20+2048], {%f17, %f18};
	ld.v2.f32 	{%f19, %f20}, [%rd21+16640];
	st.shared.v2.f32 	[%r20+2304], {%f19, %f20};
	ld.v2.f32 	{%f21, %f22}, [%rd21+16896];
	st.shared.v2.f32 	[%r20+2560], {%f21, %f22};
	ld.v2.f32 	{%f23, %f24}, [%rd21+17152];
	st.shared.v2.f32 	[%r20+2816], {%f23, %f24};
	ld.v2.f32 	{%f25, %f26}, [%rd21+17408];
	st.shared.v2.f32 	[%r20+3072], {%f25, %f26};
	ld.v2.f32 	{%f27, %f28}, [%rd21+17664];
	st.shared.v2.f32 	[%r20+3328], {%f27, %f28};
	ld.v2.f32 	{%f29, %f30}, [%rd21+17920];
	st.shared.v2.f32 	[%r20+3584], {%f29, %f30};
	ld.v2.f32 	{%f31, %f32}, [%rd21+18176];
	st.shared.v2.f32 	[%r20+3840], {%f31, %f32};
	shl.b32 	%r28, %r16, 9;
	and.b32  	%r29, %r28, 3584;
	add.s32 	%r30, %r29, %r17;
	or.b32  	%r31, %r30, %r22;
	mul.wide.s32 	%rd22, %r31, 4;
	add.s64 	%rd23, %rd18, %rd22;
	ld.f32 	%f33, [%rd23];
	shl.b32 	%r32, %r17, 2;
	add.s32 	%r33, %r19, 4096;
	add.s32 	%r34, %r33, %r32;
	st.shared.f32 	[%r34], %f33;
	ld.f32 	%f34, [%rd23+128];
	st.shared.f32 	[%r34+128], %f34;
	ld.f32 	%f35, [%rd23+256];
	st.shared.f32 	[%r34+256], %f35;
	ld.f32 	%f36, [%rd23+384];
	st.shared.f32 	[%r34+384], %f36;
	ld.f32 	%f37, [%rd23+512];
	st.shared.f32 	[%r34+512], %f37;
	ld.f32 	%f38, [%rd23+640];
	st.shared.f32 	[%r34+640], %f38;
	ld.f32 	%f39, [%rd23+768];
	st.shared.f32 	[%r34+768], %f39;
	ld.f32 	%f40, [%rd23+896];
	st.shared.f32 	[%r34+896], %f40;
	ld.f32 	%f41, [%rd23+1024];
	st.shared.f32 	[%r34+1024], %f41;
	ld.f32 	%f42, [%rd23+1152];
	st.shared.f32 	[%r34+1152], %f42;
	ld.f32 	%f43, [%rd23+1280];
	st.shared.f32 	[%r34+1280], %f43;
	ld.f32 	%f44, [%rd23+1408];
	st.shared.f32 	[%r34+1408], %f44;
	ld.f32 	%f45, [%rd23+1536];
	st.shared.f32 	[%r34+1536], %f45;
	ld.f32 	%f46, [%rd23+1664];
	st.shared.f32 	[%r34+1664], %f46;
	ld.f32 	%f47, [%rd23+1792];
	st.shared.f32 	[%r34+1792], %f47;
	ld.f32 	%f48, [%rd23+1920];
	st.shared.f32 	[%r34+1920], %f48;
	ld.f32 	%f49, [%rd23+16384];
	st.shared.f32 	[%r34+2048], %f49;
	ld.f32 	%f50, [%rd23+16512];
	st.shared.f32 	[%r34+2176], %f50;
	ld.f32 	%f51, [%rd23+16640];
	st.shared.f32 	[%r34+2304], %f51;
	ld.f32 	%f52, [%rd23+16768];
	st.shared.f32 	[%r34+2432], %f52;
	ld.f32 	%f53, [%rd23+16896];
	st.shared.f32 	[%r34+2560], %f53;
	ld.f32 	%f54, [%rd23+17024];
	st.shared.f32 	[%r34+2688], %f54;
	ld.f32 	%f55, [%rd23+17152];
	st.shared.f32 	[%r34+2816], %f55;
	ld.f32 	%f56, [%rd23+17280];
	st.shared.f32 	[%r34+2944], %f56;
	ld.f32 	%f57, [%rd23+17408];
	st.shared.f32 	[%r34+3072], %f57;
	ld.f32 	%f58, [%rd23+17536];
	st.shared.f32 	[%r34+3200], %f58;
	ld.f32 	%f59, [%rd23+17664];
	st.shared.f32 	[%r34+3328], %f59;
	ld.f32 	%f60, [%rd23+17792];
	st.shared.f32 	[%r34+3456], %f60;
	ld.f32 	%f61, [%rd23+17920];
	st.shared.f32 	[%r34+3584], %f61;
	ld.f32 	%f62, [%rd23+18048];
	st.shared.f32 	[%r34+3712], %f62;
	ld.f32 	%f63, [%rd23+18176];
	st.shared.f32 	[%r34+3840], %f63;
	ld.f32 	%f64, [%rd23+18304];
	st.shared.f32 	[%r34+3968], %f64;
	mov.b32 	%r14, 0;
	mov.b32 	%r15, 32;
	// begin inline asm
	bar.sync %r14, %r15;
	// end inline asm
	shl.b32 	%r35, %r17, 5;
	shl.b32 	%r36, %r17, 7;
	and.b32  	%r37, %r36, 130816;
	add.s32 	%r38, %r19, %r37;
	ld.shared.f32 	%f65, [%r38];
	and.b32  	%r39, %r36, 129024;
	shl.b32 	%r40, %r17, 10;
	and.b32  	%r41, %r40, 1024;
	or.b32  	%r42, %r41, %r39;
	add.s32 	%r43, %r33, %r42;
	ld.shared.f32 	%f66, [%r43];
	fma.rn.f32 	%f67, %f65, %f66, 0f00000000;
	ld.shared.f32 	%f68, [%r43+256];
	fma.rn.f32 	%f69, %f65, %f68, 0f00000000;
	ld.shared.f32 	%f70, [%r43+512];
	fma.rn.f32 	%f71, %f65, %f70, 0f00000000;
	ld.shared.f32 	%f72, [%r43+768];
	fma.rn.f32 	%f73, %f65, %f72, 0f00000000;
	ld.shared.f32 	%f74, [%r38+4];
	ld.shared.f32 	%f75, [%r43+4];
	fma.rn.f32 	%f76, %f74, %f75, %f67;
	ld.shared.f32 	%f77, [%r43+260];
	fma.rn.f32 	%f78, %f74, %f77, %f69;
	ld.shared.f32 	%f79, [%r43+516];
	fma.rn.f32 	%f80, %f74, %f79, %f71;
	ld.shared.f32 	%f81, [%r43+772];
	fma.rn.f32 	%f82, %f74, %f81, %f73;
	ld.shared.f32 	%f83, [%r38+8];
	ld.shared.f32 	%f84, [%r43+8];
	fma.rn.f32 	%f85, %f83, %f84, %f76;
	ld.shared.f32 	%f86, [%r43+264];
	fma.rn.f32 	%f87, %f83, %f86, %f78;
	ld.shared.f32 	%f88, [%r43+520];
	fma.rn.f32 	%f89, %f83, %f88, %f80;
	ld.shared.f32 	%f90, [%r43+776];
	fma.rn.f32 	%f91, %f83, %f90, %f82;
	ld.shared.f32 	%f92, [%r38+12];
	ld.shared.f32 	%f93, [%r43+12];
	fma.rn.f32 	%f94, %f92, %f93, %f85;
	ld.shared.f32 	%f95, [%r43+268];
	fma.rn.f32 	%f96, %f92, %f95, %f87;
	ld.shared.f32 	%f97, [%r43+524];
	fma.rn.f32 	%f98, %f92, %f97, %f89;
	ld.shared.f32 	%f99, [%r43+780];
	fma.rn.f32 	%f100, %f92, %f99, %f91;
	ld.shared.f32 	%f101, [%r38+16];
	ld.shared.f32 	%f102, [%r43+16];
	fma.rn.f32 	%f103, %f101, %f102, %f94;
	ld.shared.f32 	%f104, [%r43+272];
	fma.rn.f32 	%f105, %f101, %f104, %f96;
	ld.shared.f32 	%f106, [%r43+528];
	fma.rn.f32 	%f107, %f101, %f106, %f98;
	ld.shared.f32 	%f108, [%r43+784];
	fma.rn.f32 	%f109, %f101, %f108, %f100;
	ld.shared.f32 	%f110, [%r38+20];
	ld.shared.f32 	%f111, [%r43+20];
	fma.rn.f32 	%f112, %f110, %f111, %f103;
	ld.shared.f32 	%f113, [%r43+276];
	fma.rn.f32 	%f114, %f110, %f113, %f105;
	ld.shared.f32 	%f115, [%r43+532];
	fma.rn.f32 	%f116, %f110, %f115, %f107;
	ld.shared.f32 	%f117, [%r43+788];
	fma.rn.f32 	%f118, %f110, %f117, %f109;
	ld.shared.f32 	%f119, [%r38+24];
	ld.shared.f32 	%f120, [%r43+24];
	fma.rn.f32 	%f121, %f119, %f120, %f112;
	ld.shared.f32 	%f122, [%r43+280];
	fma.rn.f32 	%f123, %f119, %f122, %f114;
	ld.shared.f32 	%f124, [%r43+536];
	fma.rn.f32 	%f125, %f119, %f124, %f116;
	ld.shared.f32 	%f126, [%r43+792];
	fma.rn.f32 	%f127, %f119, %f126, %f118;
	ld.shared.f32 	%f128, [%r38+28];
	ld.shared.f32 	%f129, [%r43+28];
	fma.rn.f32 	%f130, %f128, %f129, %f121;
	ld.shared.f32 	%f131, [%r43+284];
	fma.rn.f32 	%f132, %f128, %f131, %f123;
	ld.shared.f32 	%f133, [%r43+540];
	fma.rn.f32 	%f134, %f128, %f133, %f125;
	ld.shared.f32 	%f135, [%r43+796];
	fma.rn.f32 	%f136, %f128, %f135, %f127;
	ld.shared.f32 	%f137, [%r38+32];
	ld.shared.f32 	%f138, [%r43+32];
	fma.rn.f32 	%f139, %f137, %f138, %f130;
	ld.shared.f32 	%f140, [%r43+288];
	fma.rn.f32 	%f141, %f137, %f140, %f132;
	ld.shared.f32 	%f142, [%r43+544];
	fma.rn.f32 	%f143, %f137, %f142, %f134;
	ld.shared.f32 	%f144, [%r43+800];
	fma.rn.f32 	%f145, %f137, %f144, %f136;
	ld.shared.f32 	%f146, [%r38+36];
	ld.shared.f32 	%f147, [%r43+36];
	fma.rn.f32 	%f148, %f146, %f147, %f139;
	ld.shared.f32 	%f149, [%r43+292];
	fma.rn.f32 	%f150, %f146, %f149, %f141;
	ld.shared.f32 	%f151, [%r43+548];
	fma.rn.f32 	%f152, %f146, %f151, %f143;
	ld.shared.f32 	%f153, [%r43+804];
	fma.rn.f32 	%f154, %f146, %f153, %f145;
	ld.shared.f32 	%f155, [%r38+40];
	ld.shared.f32 	%f156, [%r43+40];
	fma.rn.f32 	%f157, %f155, %f156, %f148;
	ld.shared.f32 	%f158, [%r43+296];
	fma.rn.f32 	%f159, %f155, %f158, %f150;
	ld.shared.f32 	%f160, [%r43+552];
	fma.rn.f32 	%f161, %f155, %f160, %f152;
	ld.shared.f32 	%f162, [%r43+808];
	fma.rn.f32 	%f163, %f155, %f162, %f154;
	ld.shared.f32 	%f164, [%r38+44];
	ld.shared.f32 	%f165, [%r43+44];
	fma.rn.f32 	%f166, %f164, %f165, %f157;
	ld.shared.f32 	%f167, [%r43+300];
	fma.rn.f32 	%f168, %f164, %f167, %f159;
	ld.shared.f32 	%f169, [%r43+556];
	fma.rn.f32 	%f170, %f164, %f169, %f161;
	ld.shared.f32 	%f171, [%r43+812];
	fma.rn.f32 	%f172, %f164, %f171, %f163;
	ld.shared.f32 	%f173, [%r38+48];
	ld.shared.f32 	%f174, [%r43+48];
	fma.rn.f32 	%f175, %f173, %f174, %f166;
	ld.shared.f32 	%f176, [%r43+304];
	fma.rn.f32 	%f177, %f173, %f176, %f168;
	ld.shared.f32 	%f178, [%r43+560];
	fma.rn.f32 	%f179, %f173, %f178, %f170;
	ld.shared.f32 	%f180, [%r43+816];
	fma.rn.f32 	%f181, %f173, %f180, %f172;
	ld.shared.f32 	%f182, [%r38+52];
	ld.shared.f32 	%f183, [%r43+52];
	fma.rn.f32 	%f184, %f182, %f183, %f175;
	ld.shared.f32 	%f185, [%r43+308];
	fma.rn.f32 	%f186, %f182, %f185, %f177;
	ld.shared.f32 	%f187, [%r43+564];
	fma.rn.f32 	%f188, %f182, %f187, %f179;
	ld.shared.f32 	%f189, [%r43+820];
	fma.rn.f32 	%f190, %f182, %f189, %f181;
	ld.shared.f32 	%f191, [%r38+56];
	ld.shared.f32 	%f192, [%r43+56];
	fma.rn.f32 	%f193, %f191, %f192, %f184;
	ld.shared.f32 	%f194, [%r43+312];
	fma.rn.f32 	%f195, %f191, %f194, %f186;
	ld.shared.f32 	%f196, [%r43+568];
	fma.rn.f32 	%f197, %f191, %f196, %f188;
	ld.shared.f32 	%f198, [%r43+824];
	fma.rn.f32 	%f199, %f191, %f198, %f190;
	ld.shared.f32 	%f200, [%r38+60];
	ld.shared.f32 	%f201, [%r43+60];
	fma.rn.f32 	%f202, %f200, %f201, %f193;
	ld.shared.f32 	%f203, [%r43+316];
	fma.rn.f32 	%f204, %f200, %f203, %f195;
	ld.shared.f32 	%f205, [%r43+572];
	fma.rn.f32 	%f206, %f200, %f205, %f197;
	ld.shared.f32 	%f207, [%r43+828];
	fma.rn.f32 	%f208, %f200, %f207, %f199;
	ld.shared.f32 	%f209, [%r38+64];
	ld.shared.f32 	%f210, [%r43+64];
	fma.rn.f32 	%f211, %f209, %f210, %f202;
	ld.shared.f32 	%f212, [%r43+320];
	fma.rn.f32 	%f213, %f209, %f212, %f204;
	ld.shared.f32 	%f214, [%r43+576];
	fma.rn.f32 	%f215, %f209, %f214, %f206;
	ld.shared.f32 	%f216, [%r43+832];
	fma.rn.f32 	%f217, %f209, %f216, %f208;
	ld.shared.f32 	%f218, [%r38+68];
	ld.shared.f32 	%f219, [%r43+68];
	fma.rn.f32 	%f220, %f218, %f219, %f211;
	ld.shared.f32 	%f221, [%r43+324];
	fma.rn.f32 	%f222, %f218, %f221, %f213;
	ld.shared.f32 	%f223, [%r43+580];
	fma.rn.f32 	%f224, %f218, %f223, %f215;
	ld.shared.f32 	%f225, [%r43+836];
	fma.rn.f32 	%f226, %f218, %f225, %f217;
	ld.shared.f32 	%f227, [%r38+72];
	ld.shared.f32 	%f228, [%r43+72];
	fma.rn.f32 	%f229, %f227, %f228, %f220;
	ld.shared.f32 	%f230, [%r43+328];
	fma.rn.f32 	%f231, %f227, %f230, %f222;
	ld.shared.f32 	%f232, [%r43+584];
	fma.rn.f32 	%f233, %f227, %f232, %f224;
	ld.shared.f32 	%f234, [%r43+840];
	fma.rn.f32 	%f235, %f227, %f234, %f226;
	ld.shared.f32 	%f236, [%r38+76];
	ld.shared.f32 	%f237, [%r43+76];
	fma.rn.f32 	%f238, %f236, %f237, %f229;
	ld.shared.f32 	%f239, [%r43+332];
	fma.rn.f32 	%f240, %f236, %f239, %f231;
	ld.shared.f32 	%f241, [%r43+588];
	fma.rn.f32 	%f242, %f236, %f241, %f233;
	ld.shared.f32 	%f243, [%r43+844];
	fma.rn.f32 	%f244, %f236, %f243, %f235;
	ld.shared.f32 	%f245, [%r38+80];
	ld.shared.f32 	%f246, [%r43+80];
	fma.rn.f32 	%f247, %f245, %f246, %f238;
	ld.shared.f32 	%f248, [%r43+336];
	fma.rn.f32 	%f249, %f245, %f248, %f240;
	ld.shared.f32 	%f250, [%r43+592];
	fma.rn.f32 	%f251, %f245, %f250, %f242;
	ld.shared.f32 	%f252, [%r43+848];
	fma.rn.f32 	%f253, %f245, %f252, %f244;
	ld.shared.f32 	%f254, [%r38+84];
	ld.shared.f32 	%f255, [%r43+84];
	fma.rn.f32 	%f256, %f254, %f255, %f247;
	ld.shared.f32 	%f257, [%r43+340];
	fma.rn.f32 	%f258, %f254, %f257, %f249;
	ld.shared.f32 	%f259, [%r43+596];
	fma.rn.f32 	%f260, %f254, %f259, %f251;
	ld.shared.f32 	%f261, [%r43+852];
	fma.rn.f32 	%f262, %f254, %f261, %f253;
	ld.shared.f32 	%f263, [%r38+88];
	ld.shared.f32 	%f264, [%r43+88];
	fma.rn.f32 	%f265, %f263, %f264, %f256;
	ld.shared.f32 	%f266, [%r43+344];
	fma.rn.f32 	%f267, %f263, %f266, %f258;
	ld.shared.f32 	%f268, [%r43+600];
	fma.rn.f32 	%f269, %f263, %f268, %f260;
	ld.shared.f32 	%f270, [%r43+856];
	fma.rn.f32 	%f271, %f263, %f270, %f262;
	ld.shared.f32 	%f272, [%r38+92];
	ld.shared.f32 	%f273, [%r43+92];
	fma.rn.f32 	%f274, %f272, %f273, %f265;
	ld.shared.f32 	%f275, [%r43+348];
	fma.rn.f32 	%f276, %f272, %f275, %f267;
	ld.shared.f32 	%f277, [%r43+604];
	fma.rn.f32 	%f278, %f272, %f277, %f269;
	ld.shared.f32 	%f279, [%r43+860];
	fma.rn.f32 	%f280, %f272, %f279, %f271;
	ld.shared.f32 	%f281, [%r38+96];
	ld.shared.f32 	%f282, [%r43+96];
	fma.rn.f32 	%f283, %f281, %f282, %f274;
	ld.shared.f32 	%f284, [%r43+352];
	fma.rn.f32 	%f285, %f281, %f284, %f276;
	ld.shared.f32 	%f286, [%r43+608];
	fma.rn.f32 	%f287, %f281, %f286, %f278;
	ld.shared.f32 	%f288, [%r43+864];
	fma.rn.f32 	%f289, %f281, %f288, %f280;
	ld.shared.f32 	%f290, [%r38+100];
	ld.shared.f32 	%f291, [%r43+100];
	fma.rn.f32 	%f292, %f290, %f291, %f283;
	ld.shared.f32 	%f293, [%r43+356];
	fma.rn.f32 	%f294, %f290, %f293, %f285;
	ld.shared.f32 	%f295, [%r43+612];
	fma.rn.f32 	%f296, %f290, %f295, %f287;
	ld.shared.f32 	%f297, [%r43+868];
	fma.rn.f32 	%f298, %f290, %f297, %f289;
	ld.shared.f32 	%f299, [%r38+104];
	ld.shared.f32 	%f300, [%r43+104];
	fma.rn.f32 	%f301, %f299, %f300, %f292;
	ld.shared.f32 	%f302, [%r43+360];
	fma.rn.f32 	%f303, %f299, %f302, %f294;
	ld.shared.f32 	%f304, [%r43+616];
	fma.rn.f32 	%f305, %f299, %f304, %f296;
	ld.shared.f32 	%f306, [%r43+872];
	fma.rn.f32 	%f307, %f299, %f306, %f298;
	ld.shared.f32 	%f308, [%r38+108];
	ld.shared.f32 	%f309, [%r43+108];
	fma.rn.f32 	%f310, %f308, %f309, %f301;
	ld.shared.f32 	%f311, [%r43+364];
	fma.rn.f32 	%f312, %f308, %f311, %f303;
	ld.shared.f32 	%f313, [%r43+620];
	fma.rn.f32 	%f314, %f308, %f313, %f305;
	ld.shared.f32 	%f315, [%r43+876];
	fma.rn.f32 	%f316, %f308, %f315, %f307;
	ld.shared.f32 	%f317, [%r38+112];
	ld.shared.f32 	%f318, [%r43+112];
	fma.rn.f32 	%f319, %f317, %f318, %f310;
	ld.shared.f32 	%f320, [%r43+368];
	fma.rn.f32 	%f321, %f317, %f320, %f312;
	ld.shared.f32 	%f322, [%r43+624];
	fma.rn.f32 	%f323, %f317, %f322, %f314;
	ld.shared.f32 	%f324, [%r43+880];
	fma.rn.f32 	%f325, %f317, %f324, %f316;
	ld.shared.f32 	%f326, [%r38+116];
	ld.shared.f32 	%f327, [%r43+116];
	fma.rn.f32 	%f328, %f326, %f327, %f319;
	ld.shared.f32 	%f329, [%r43+372];
	fma.rn.f32 	%f330, %f326, %f329, %f321;
	ld.shared.f32 	%f331, [%r43+628];
	fma.rn.f32 	%f332, %f326, %f331, %f323;
	ld.shared.f32 	%f333, [%r43+884];
	fma.rn.f32 	%f334, %f326, %f333, %f325;
	ld.shared.f32 	%f335, [%r38+120];
	ld.shared.f32 	%f336, [%r43+120];
	fma.rn.f32 	%f337, %f335, %f336, %f328;
	ld.shared.f32 	%f338, [%r43+376];
	fma.rn.f32 	%f339, %f335, %f338, %f330;
	ld.shared.f32 	%f340, [%r43+632];
	fma.rn.f32 	%f341, %f335, %f340, %f332;
	ld.shared.f32 	%f342, [%r43+888];
	fma.rn.f32 	%f343, %f335, %f342, %f334;
	ld.shared.f32 	%f344, [%r38+124];
	ld.shared.f32 	%f345, [%r43+124];
	fma.rn.f32 	%f346, %f344, %f345, %f337;
	ld.shared.f32 	%f347, [%r43+380];
	fma.rn.f32 	%f348, %f344, %f347, %f339;
	ld.shared.f32 	%f349, [%r43+636];
	fma.rn.f32 	%f350, %f344, %f349, %f341;
	ld.shared.f32 	%f351, [%r43+892];
	fma.rn.f32 	%f352, %f344, %f351, %f343;
	ld.shared.f32 	%f353, [%r38+128];
	ld.shared.f32 	%f354, [%r43+128];
	fma.rn.f32 	%f355, %f353, %f354, %f346;
	ld.shared.f32 	%f356, [%r43+384];
	fma.rn.f32 	%f357, %f353, %f356, %f348;
	ld.shared.f32 	%f358, [%r43+640];
	fma.rn.f32 	%f359, %f353, %f358, %f350;
	ld.shared.f32 	%f360, [%r43+896];
	fma.rn.f32 	%f361, %f353, %f360, %f352;
	ld.shared.f32 	%f362, [%r38+132];
	ld.shared.f32 	%f363, [%r43+132];
	fma.rn.f32 	%f364, %f362, %f363, %f355;
	ld.shared.f32 	%f365, [%r43+388];
	fma.rn.f32 	%f366, %f362, %f365, %f357;
	ld.shared.f32 	%f367, [%r43+644];
	fma.rn.f32 	%f368, %f362, %f367, %f359;
	ld.shared.f32 	%f369, [%r43+900];
	fma.rn.f32 	%f370, %f362, %f369, %f361;
	ld.shared.f32 	%f371, [%r38+136];
	ld.shared.f32 	%f372, [%r43+136];
	fma.rn.f32 	%f373, %f371, %f372, %f364;
	ld.shared.f32 	%f374, [%r43+392];
	fma.rn.f32 	%f375, %f371, %f374, %f366;
	ld.shared.f32 	%f376, [%r43+648];
	fma.rn.f32 	%f377, %f371, %f376, %f368;
	ld.shared.f32 	%f378, [%r43+904];
	fma.rn.f32 	%f379, %f371, %f378, %f370;
	ld.shared.f32 	%f380, [%r38+140];
	ld.shared.f32 	%f381, [%r43+140];
	fma.rn.f32 	%f382, %f380, %f381, %f373;
	ld.shared.f32 	%f383, [%r43+396];
	fma.rn.f32 	%f384, %f380, %f383, %f375;
	ld.shared.f32 	%f385, [%r43+652];
	fma.rn.f32 	%f386, %f380, %f385, %f377;
	ld.shared.f32 	%f387, [%r43+908];
	fma.rn.f32 	%f388, %f380, %f387, %f379;
	ld.shared.f32 	%f389, [%r38+144];
	ld.shared.f32 	%f390, [%r43+144];
	fma.rn.f32 	%f391, %f389, %f390, %f382;
	ld.shared.f32 	%f392, [%r43+400];
	fma.rn.f32 	%f393, %f389, %f392, %f384;
	ld.shared.f32 	%f394, [%r43+656];
	fma.rn.f32 	%f395, %f389, %f394, %f386;
	ld.shared.f32 	%f396, [%r43+912];
	fma.rn.f32 	%f397, %f389, %f396, %f388;
	ld.shared.f32 	%f398, [%r38+148];
	ld.shared.f32 	%f399, [%r43+148];
	fma.rn.f32 	%f400, %f398, %f399, %f391;
	ld.shared.f32 	%f401, [%r43+404];
	fma.rn.f32 	%f402, %f398, %f401, %f393;
	ld.shared.f32 	%f403, [%r43+660];
	fma.rn.f32 	%f404, %f398, %f403, %f395;
	ld.shared.f32 	%f405, [%r43+916];
	fma.rn.f32 	%f406, %f398, %f405, %f397;
	ld.shared.f32 	%f407, [%r38+152];
	ld.shared.f32 	%f408, [%r43+152];
	fma.rn.f32 	%f409, %f407, %f408, %f400;
	ld.shared.f32 	%f410, [%r43+408];
	fma.rn.f32 	%f411, %f407, %f410, %f402;
	ld.shared.f32 	%f412, [%r43+664];
	fma.rn.f32 	%f413, %f407, %f412, %f404;
	ld.shared.f32 	%f414, [%r43+920];
	fma.rn.f32 	%f415, %f407, %f414, %f406;
	ld.shared.f32 	%f416, [%r38+156];
	ld.shared.f32 	%f417, [%r43+156];
	fma.rn.f32 	%f418, %f416, %f417, %f409;
	ld.shared.f32 	%f419, [%r43+412];
	fma.rn.f32 	%f420, %f416, %f419, %f411;
	ld.shared.f32 	%f421, [%r43+668];
	fma.rn.f32 	%f422, %f416, %f421, %f413;
	ld.shared.f32 	%f423, [%r43+924];
	fma.rn.f32 	%f424, %f416, %f423, %f415;
	ld.shared.f32 	%f425, [%r38+160];
	ld.shared.f32 	%f426, [%r43+160];
	fma.rn.f32 	%f427, %f425, %f426, %f418;
	ld.shared.f32 	%f428, [%r43+416];
	fma.rn.f32 	%f429, %f425, %f428, %f420;
	ld.shared.f32 	%f430, [%r43+672];
	fma.rn.f32 	%f431, %f425, %f430, %f422;
	ld.shared.f32 	%f432, [%r43+928];
	fma.rn.f32 	%f433, %f425, %f432, %f424;
	ld.shared.f32 	%f434, [%r38+164];
	ld.shared.f32 	%f435, [%r43+164];
	fma.rn.f32 	%f436, %f434, %f435, %f427;
	ld.shared.f32 	%f437, [%r43+420];
	fma.rn.f32 	%f438, %f434, %f437, %f429;
	ld.shared.f32 	%f439, [%r43+676];
	fma.rn.f32 	%f440, %f434, %f439, %f431;
	ld.shared.f32 	%f441, [%r43+932];
	fma.rn.f32 	%f442, %f434, %f441, %f433;
	ld.shared.f32 	%f443, [%r38+168];
	ld.shared.f32 	%f444, [%r43+168];
	fma.rn.f32 	%f445, %f443, %f444, %f436;
	ld.shared.f32 	%f446, [%r43+424];
	fma.rn.f32 	%f447, %f443, %f446, %f438;
	ld.shared.f32 	%f448, [%r43+680];
	fma.rn.f32 	%f449, %f443, %f448, %f440;
	ld.shared.f32 	%f450, [%r43+936];
	fma.rn.f32 	%f451, %f443, %f450, %f442;
	ld.shared.f32 	%f452, [%r38+172];
	ld.shared.f32 	%f453, [%r43+172];
	fma.rn.f32 	%f454, %f452, %f453, %f445;
	ld.shared.f32 	%f455, [%r43+428];
	fma.rn.f32 	%f456, %f452, %f455, %f447;
	ld.shared.f32 	%f457, [%r43+684];
	fma.rn.f32 	%f458, %f452, %f457, %f449;
	ld.shared.f32 	%f459, [%r43+940];
	fma.rn.f32 	%f460, %f452, %f459, %f451;
	ld.shared.f32 	%f461, [%r38+176];
	ld.shared.f32 	%f462, [%r43+176];
	fma.rn.f32 	%f463, %f461, %f462, %f454;
	ld.shared.f32 	%f464, [%r43+432];
	fma.rn.f32 	%f465, %f461, %f464, %f456;
	ld.shared.f32 	%f466, [%r43+688];
	fma.rn.f32 	%f467, %f461, %f466, %f458;
	ld.shared.f32 	%f468, [%r43+944];
	fma.rn.f32 	%f469, %f461, %f468, %f460;
	ld.shared.f32 	%f470, [%r38+180];
	ld.shared.f32 	%f471, [%r43+180];
	fma.rn.f32 	%f472, %f470, %f471, %f463;
	ld.shared.f32 	%f473, [%r43+436];
	fma.rn.f32 	%f474, %f470, %f473, %f465;
	ld.shared.f32 	%f475, [%r43+692];
	fma.rn.f32 	%f476, %f470, %f475, %f467;
	ld.shared.f32 	%f477, [%r43+948];
	fma.rn.f32 	%f478, %f470, %f477, %f469;
	ld.shared.f32 	%f479, [%r38+184];
	ld.shared.f32 	%f480, [%r43+184];
	fma.rn.f32 	%f481, %f479, %f480, %f472;
	ld.shared.f32 	%f482, [%r43+440];
	fma.rn.f32 	%f483, %f479, %f482, %f474;
	ld.shared.f32 	%f484, [%r43+696];
	fma.rn.f32 	%f485, %f479, %f484, %f476;
	ld.shared.f32 	%f486, [%r43+952];
	fma.rn.f32 	%f487, %f479, %f486, %f478;
	ld.shared.f32 	%f488, [%r38+188];
	ld.shared.f32 	%f489, [%r43+188];
	fma.rn.f32 	%f490, %f488, %f489, %f481;
	ld.shared.f32 	%f491, [%r43+444];
	fma.rn.f32 	%f492, %f488, %f491, %f483;
	ld.shared.f32 	%f493, [%r43+700];
	fma.rn.f32 	%f494, %f488, %f493, %f485;
	ld.shared.f32 	%f495, [%r43+956];
	fma.rn.f32 	%f496, %f488, %f495, %f487;
	ld.shared.f32 	%f497, [%r38+192];
	ld.shared.f32 	%f498, [%r43+192];
	fma.rn.f32 	%f499, %f497, %f498, %f490;
	ld.shared.f32 	%f500, [%r43+448];
	fma.rn.f32 	%f501, %f497, %f500, %f492;
	ld.shared.f32 	%f502, [%r43+704];
	fma.rn.f32 	%f503, %f497, %f502, %f494;
	ld.shared.f32 	%f504, [%r43+960];
	fma.rn.f32 	%f505, %f497, %f504, %f496;
	ld.shared.f32 	%f506, [%r38+196];
	ld.shared.f32 	%f507, [%r43+196];
	fma.rn.f32 	%f508, %f506, %f507, %f499;
	ld.shared.f32 	%f509, [%r43+452];
	fma.rn.f32 	%f510, %f506, %f509, %f501;
	ld.shared.f32 	%f511, [%r43+708];
	fma.rn.f32 	%f512, %f506, %f511, %f503;
	ld.shared.f32 	%f513, [%r43+964];
	fma.rn.f32 	%f514, %f506, %f513, %f505;
	ld.shared.f32 	%f515, [%r38+200];
	ld.shared.f32 	%f516, [%r43+200];
	fma.rn.f32 	%f517, %f515, %f516, %f508;
	ld.shared.f32 	%f518, [%r43+456];
	fma.rn.f32 	%f519, %f515, %f518, %f510;
	ld.shared.f32 	%f520, [%r43+712];
	fma.rn.f32 	%f521, %f515, %f520, %f512;
	ld.shared.f32 	%f522, [%r43+968];
	fma.rn.f32 	%f523, %f515, %f522, %f514;
	ld.shared.f32 	%f524, [%r38+204];
	ld.shared.f32 	%f525, [%r43+204];
	fma.rn.f32 	%f526, %f524, %f525, %f517;
	ld.shared.f32 	%f527, [%r43+460];
	fma.rn.f32 	%f528, %f524, %f527, %f519;
	ld.shared.f32 	%f529, [%r43+716];
	fma.rn.f32 	%f530, %f524, %f529, %f521;
	ld.shared.f32 	%f531, [%r43+972];
	fma.rn.f32 	%f532, %f524, %f531, %f523;
	ld.shared.f32 	%f533, [%r38+208];
	ld.shared.f32 	%f534, [%r43+208];
	fma.rn.f32 	%f535, %f533, %f534, %f526;
	ld.shared.f32 	%f536, [%r43+464];
	fma.rn.f32 	%f537, %f533, %f536, %f528;
	ld.shared.f32 	%f538, [%r43+720];
	fma.rn.f32 	%f539, %f533, %f538, %f530;
	ld.shared.f32 	%f540, [%r43+976];
	fma.rn.f32 	%f541, %f533, %f540, %f532;
	ld.shared.f32 	%f542, [%r38+212];
	ld.shared.f32 	%f543, [%r43+212];
	fma.rn.f32 	%f544, %f542, %f543, %f535;
	ld.shared.f32 	%f545, [%r43+468];
	fma.rn.f32 	%f546, %f542, %f545, %f537;
	ld.shared.f32 	%f547, [%r43+724];
	fma.rn.f32 	%f548, %f542, %f547, %f539;
	ld.shared.f32 	%f549, [%r43+980];
	fma.rn.f32 	%f550, %f542, %f549, %f541;
	ld.shared.f32 	%f551, [%r38+216];
	ld.shared.f32 	%f552, [%r43+216];
	fma.rn.f32 	%f553, %f551, %f552, %f544;
	ld.shared.f32 	%f554, [%r43+472];
	fma.rn.f32 	%f555, %f551, %f554, %f546;
	ld.shared.f32 	%f556, [%r43+728];
	fma.rn.f32 	%f557, %f551, %f556, %f548;
	ld.shared.f32 	%f558, [%r43+984];
	fma.rn.f32 	%f559, %f551, %f558, %f550;
	ld.shared.f32 	%f560, [%r38+220];
	ld.shared.f32 	%f561, [%r43+220];
	fma.rn.f32 	%f562, %f560, %f561, %f553;
	ld.shared.f32 	%f563, [%r43+476];
	fma.rn.f32 	%f564, %f560, %f563, %f555;
	ld.shared.f32 	%f565, [%r43+732];
	fma.rn.f32 	%f566, %f560, %f565, %f557;
	ld.shared.f32 	%f567, [%r43+988];
	fma.rn.f32 	%f568, %f560, %f567, %f559;
	ld.shared.f32 	%f569, [%r38+224];
	ld.shared.f32 	%f570, [%r43+224];
	fma.rn.f32 	%f571, %f569, %f570, %f562;
	ld.shared.f32 	%f572, [%r43+480];
	fma.rn.f32 	%f573, %f569, %f572, %f564;
	ld.shared.f32 	%f574, [%r43+736];
	fma.rn.f32 	%f575, %f569, %f574, %f566;
	ld.shared.f32 	%f576, [%r43+992];
	fma.rn.f32 	%f577, %f569, %f576, %f568;
	ld.shared.f32 	%f578, [%r38+228];
	ld.shared.f32 	%f579, [%r43+228];
	fma.rn.f32 	%f580, %f578, %f579, %f571;
	ld.shared.f32 	%f581, [%r43+484];
	fma.rn.f32 	%f582, %f578, %f581, %f573;
	ld.shared.f32 	%f583, [%r43+740];
	fma.rn.f32 	%f584, %f578, %f583, %f575;
	ld.shared.f32 	%f585, [%r43+996];
	fma.rn.f32 	%f586, %f578, %f585, %f577;
	ld.shared.f32 	%f587, [%r38+232];
	ld.shared.f32 	%f588, [%r43+232];
	fma.rn.f32 	%f589, %f587, %f588, %f580;
	ld.shared.f32 	%f590, [%r43+488];
	fma.rn.f32 	%f591, %f587, %f590, %f582;
	ld.shared.f32 	%f592, [%r43+744];
	fma.rn.f32 	%f593, %f587, %f592, %f584;
	ld.shared.f32 	%f594, [%r43+1000];
	fma.rn.f32 	%f595, %f587, %f594, %f586;
	ld.shared.f32 	%f596, [%r38+236];
	ld.shared.f32 	%f597, [%r43+236];
	fma.rn.f32 	%f598, %f596, %f597, %f589;
	ld.shared.f32 	%f599, [%r43+492];
	fma.rn.f32 	%f600, %f596, %f599, %f591;
	ld.shared.f32 	%f601, [%r43+748];
	fma.rn.f32 	%f602, %f596, %f601, %f593;
	ld.shared.f32 	%f603, [%r43+1004];
	fma.rn.f32 	%f604, %f596, %f603, %f595;
	ld.shared.f32 	%f605, [%r38+240];
	ld.shared.f32 	%f606, [%r43+240];
	fma.rn.f32 	%f607, %f605, %f606, %f598;
	ld.shared.f32 	%f608, [%r43+496];
	fma.rn.f32 	%f609, %f605, %f608, %f600;
	ld.shared.f32 	%f610, [%r43+752];
	fma.rn.f32 	%f611, %f605, %f610, %f602;
	ld.shared.f32 	%f612, [%r43+1008];
	fma.rn.f32 	%f613, %f605, %f612, %f604;
	ld.shared.f32 	%f614, [%r38+244];
	ld.shared.f32 	%f615, [%r43+244];
	fma.rn.f32 	%f616, %f614, %f615, %f607;
	ld.shared.f32 	%f617, [%r43+500];
	fma.rn.f32 	%f618, %f614, %f617, %f609;
	ld.shared.f32 	%f619, [%r43+756];
	fma.rn.f32 	%f620, %f614, %f619, %f611;
	ld.shared.f32 	%f621, [%r43+1012];
	fma.rn.f32 	%f622, %f614, %f621, %f613;
	ld.shared.f32 	%f623, [%r38+248];
	ld.shared.f32 	%f624, [%r43+248];
	fma.rn.f32 	%f625, %f623, %f624, %f616;
	ld.shared.f32 	%f626, [%r43+504];
	fma.rn.f32 	%f627, %f623, %f626, %f618;
	ld.shared.f32 	%f628, [%r43+760];
	fma.rn.f32 	%f629, %f623, %f628, %f620;
	ld.shared.f32 	%f630, [%r43+1016];
	fma.rn.f32 	%f631, %f623, %f630, %f622;
	ld.shared.f32 	%f632, [%r38+252];
	ld.shared.f32 	%f633, [%r43+252];
	fma.rn.f32 	%f634, %f632, %f633, %f625;
	ld.shared.f32 	%f635, [%r43+508];
	fma.rn.f32 	%f636, %f632, %f635, %f627;
	ld.shared.f32 	%f637, [%r43+764];
	fma.rn.f32 	%f638, %f632, %f637, %f629;
	ld.shared.f32 	%f639, [%r43+1020];
	fma.rn.f32 	%f640, %f632, %f639, %f631;
	shl.b32 	%r44, %r17, 8;
	and.b32  	%r45, %r35, 448;
	shl.b32 	%r46, %r16, 3;
	and.b32  	%r47, %r46, 56;
	or.b32  	%r48, %r32, %r44;
	and.b32  	%r49, %r48, 258052;
	or.b32  	%r50, %r49, %r45;
	add.s32 	%r51, %r50, %r22;
	or.b32  	%r52, %r51, %r24;
	or.b32  	%r53, %r52, %r47;
	mul.wide.s32 	%rd24, %r53, 4;
	add.s64 	%rd25, %rd19, %rd24;
	st.f32 	[%rd25], %f634;
	st.f32 	[%rd25+4], %f636;
	st.f32 	[%rd25+8], %f638;
	st.f32 	[%rd25+12], %f640;
$L__BB0_19:
	ld.global.u64 	%rd26, [%rd3+24];
	ld.global.u64 	%rd27, [%rd2+24];
	ld.global.u64 	%rd28, [%rd1+24];
	sub.s32 	%r56, %r1, %r4;
	mov.u32 	%r57, %tid.x;
	shl.b32 	%r58, %r57, 3;
	mov.u32 	%r59, _ZZ6sampleE13shared_buffer;
	add.s32 	%r60, %r59, %r58;
	shl.b32 	%r61, %r56, 7;
	and.b32  	%r62, %r61, -8192;
	shl.b32 	%r63, %r56, 6;
	and.b32  	%r64, %r63, 3584;
	shl.b32 	%r65, %r57, 1;
	add.s32 	%r66, %r64, %r65;
	or.b32  	%r67, %r66, %r62;
	mul.wide.s32 	%rd29, %r67, 4;
	add.s64 	%rd30, %rd26, %rd29;
	ld.v2.f32 	{%f641, %f642}, [%rd30];
	st.shared.v2.f32 	[%r60], {%f641, %f642};
	ld.v2.f32 	{%f643, %f644}, [%rd30+256];
	st.shared.v2.f32 	[%r60+256], {%f643, %f644};
	ld.v2.f32 	{%f645, %f646}, [%rd30+512];
	st.shared.v2.f32 	[%r60+512], {%f645, %f646};
	ld.v2.f32 	{%f647, %f648}, [%rd30+768];
	st.shared.v2.f32 	[%r60+768], {%f647, %f648};
	ld.v2.f32 	{%f649, %f650}, [%rd30+1024];
	st.shared.v2.f32 	[%r60+1024], {%f649, %f650};
	ld.v2.f32 	{%f651, %f652}, [%rd30+1280];
	st.shared.v2.f32 	[%r60+1280], {%f651, %f652};
	ld.v2.f32 	{%f653, %f654}, [%rd30+1536];
	st.shared.v2.f32 	[%r60+1536], {%f653, %f654};
	ld.v2.f32 	{%f655, %f656}, [%rd30+1792];
	st.shared.v2.f32 	[%r60+1792], {%f655, %f656};
	ld.v2.f32 	{%f657, %f658}, [%rd30+16384];
	st.shared.v2.f32 	[%r60+2048], {%f657, %f658};
	ld.v2.f32 	{%f659, %f660}, [%rd30+16640];
	st.shared.v2.f32 	[%r60+2304], {%f659, %f660};
	ld.v2.f32 	{%f661, %f662}, [%rd30+16896];
	st.shared.v2.f32 	[%r60+2560], {%f661, %f662};
	ld.v2.f32 	{%f663, %f664}, [%rd30+17152];
	st.shared.v2.f32 	[%r60+2816], {%f663, %f664};
	ld.v2.f32 	{%f665, %f666}, [%rd30+17408];
	st.shared.v2.f32 	[%r60+3072], {%f665, %f666};
	ld.v2.f32 	{%f667, %f668}, [%rd30+17664];
	st.shared.v2.f32 	[%r60+3328], {%f667, %f668};
	ld.v2.f32 	{%f669, %f670}, [%rd30+17920];
	st.shared.v2.f32 	[%r60+3584], {%f669, %f670};
	ld.v2.f32 	{%f671, %f672}, [%rd30+18176];
	st.shared.v2.f32 	[%r60+3840], {%f671, %f672};
	shl.b32 	%r68, %r56, 9;
	and.b32  	%r69, %r68, 3584;
	add.s32 	%r70, %r69, %r57;
	or.b32  	%r71, %r70, %r62;
	mul.wide.s32 	%rd31, %r71, 4;
	add.s64 	%rd32, %rd27, %rd31;
	ld.f32 	%f673, [%rd32];
	shl.b32 	%r72, %r57, 2;
	add.s32 	%r73, %r59, 4096;
	add.s32 	%r74, %r73, %r72;
	st.shared.f32 	[%r74], %f673;
	ld.f32 	%f674, [%rd32+128];
	st.shared.f32 	[%r74+128], %f674;
	ld.f32 	%f675, [%rd32+256];
	st.shared.f32 	[%r74+256], %f675;
	ld.f32 	%f676, [%rd32+384];
	st.shared.f32 	[%r74+384], %f676;
	ld.f32 	%f677, [%rd32+512];
	st.shared.f32 	[%r74+512], %f677;
	ld.f32 	%f678, [%rd32+640];
	st.shared.f32 	[%r74+640], %f678;
	ld.f32 	%f679, [%rd32+768];
	st.shared.f32 	[%r74+768], %f679;
	ld.f32 	%f680, [%rd32+896];
	st.shared.f32 	[%r74+896], %f680;
	ld.f32 	%f681, [%rd32+1024];
	st.shared.f32 	[%r74+1024], %f681;
	ld.f32 	%f682, [%rd32+1152];
	st.shared.f32 	[%r74+1152], %f682;
	ld.f32 	%f683, [%rd32+1280];
	st.shared.f32 	[%r74+1280], %f683;
	ld.f32 	%f684, [%rd32+1408];
	st.shared.f32 	[%r74+1408], %f684;
	ld.f32 	%f685, [%rd32+1536];
	st.shared.f32 	[%r74+1536], %f685;
	ld.f32 	%f686, [%rd32+1664];
	st.shared.f32 	[%r74+1664], %f686;
	ld.f32 	%f687, [%rd32+1792];
	st.shared.f32 	[%r74+1792], %f687;
	ld.f32 	%f688, [%rd32+1920];
	st.shared.f32 	[%r74+1920], %f688;
	ld.f32 	%f689, [%rd32+16384];
	st.shared.f32 	[%r74+2048], %f689;
	ld.f32 	%f690, [%rd32+16512];
	st.shared.f32 	[%r74+2176], %f690;
	ld.f32 	%f691, [%rd32+16640];
	st.shared.f32 	[%r74+2304], %f691;
	ld.f32 	%f692, [%rd32+16768];
	st.shared.f32 	[%r74+2432], %f692;
	ld.f32 	%f693, [%rd32+16896];
	st.shared.f32 	[%r74+2560], %f693;
	ld.f32 	%f694, [%rd32+17024];
	st.shared.f32 	[%r74+2688], %f694;
	ld.f32 	%f695, [%rd32+17152];
	st.shared.f32 	[%r74+2816], %f695;
	ld.f32 	%f696, [%rd32+17280];
	st.shared.f32 	[%r74+2944], %f696;
	ld.f32 	%f697, [%rd32+17408];
	st.shared.f32 	[%r74+3072], %f697;
	ld.f32 	%f698, [%rd32+17536];
	st.shared.f32 	[%r74+3200], %f698;
	ld.f32 	%f699, [%rd32+17664];
	st.shared.f32 	[%r74+3328], %f699;
	ld.f32 	%f700, [%rd32+17792];
	st.shared.f32 	[%r74+3456], %f700;
	ld.f32 	%f701, [%rd32+17920];
	st.shared.f32 	[%r74+3584], %f701;
	ld.f32 	%f702, [%rd32+18048];
	st.shared.f32 	[%r74+3712], %f702;
	ld.f32 	%f703, [%rd32+18176];
	st.shared.f32 	[%r74+3840], %f703;
	ld.f32 	%f704, [%rd32+18304];
	st.shared.f32 	[%r74+3968], %f704;
	mov.b32 	%r54, 1;
	mov.b32 	%r55, 32;
	// begin inline asm
	bar.sync %r54, %r55;
	// end inline asm
	shl.b32 	%r75, %r57, 5;
	shl.b32 	%r76, %r57, 7;
	and.b32  	%r77, %r76, 130816;
	add.s32 	%r78, %r59, %r77;
	ld.shared.f32 	%f705, [%r78];
	and.b32  	%r79, %r76, 129024;
	shl.b32 	%r80, %r57, 10;
	and.b32  	%r81, %r80, 1024;
	or.b32  	%r82, %r81, %r79;
	add.s32 	%r83, %r73, %r82;
	ld.shared.f32 	%f706, [%r83];
	fma.rn.f32 	%f707, %f705, %f706, 0f00000000;
	ld.shared.f32 	%f708, [%r83+256];
	fma.rn.f32 	%f709, %f705, %f708, 0f00000000;
	ld.shared.f32 	%f710, [%r83+512];
	fma.rn.f32 	%f711, %f705, %f710, 0f00000000;
	ld.shared.f32 	%f712, [%r83+768];
	fma.rn.f32 	%f713, %f705, %f712, 0f00000000;
	ld.shared.f32 	%f714, [%r78+4];
	ld.shared.f32 	%f715, [%r83+4];
	fma.rn.f32 	%f716, %f714, %f715, %f707;
	ld.shared.f32 	%f717, [%r83+260];
	fma.rn.f32 	%f718, %f714, %f717, %f709;
	ld.shared.f32 	%f719, [%r83+516];
	fma.rn.f32 	%f720, %f714, %f719, %f711;
	ld.shared.f32 	%f721, [%r83+772];
	fma.rn.f32 	%f722, %f714, %f721, %f713;
	ld.shared.f32 	%f723, [%r78+8];
	ld.shared.f32 	%f724, [%r83+8];
	fma.rn.f32 	%f725, %f723, %f724, %f716;
	ld.shared.f32 	%f726, [%r83+264];
	fma.rn.f32 	%f727, %f723, %f726, %f718;
	ld.shared.f32 	%f728, [%r83+520];
	fma.rn.f32 	%f729, %f723, %f728, %f720;
	ld.shared.f32 	%f730, [%r83+776];
	fma.rn.f32 	%f731, %f723, %f730, %f722;
	ld.shared.f32 	%f732, [%r78+12];
	ld.shared.f32 	%f733, [%r83+12];
	fma.rn.f32 	%f734, %f732, %f733, %f725;
	ld.shared.f32 	%f735, [%r83+268];
	fma.rn.f32 	%f736, %f732, %f735, %f727;
	ld.shared.f32 	%f737, [%r83+524];
	fma.rn.f32 	%f738, %f732, %f737, %f729;
	ld.shared.f32 	%f739, [%r83+780];
	fma.rn.f32 	%f740, %f732, %f739, %f731;
	ld.shared.f32 	%f741, [%r78+16];
	ld.shared.f32 	%f742, [%r83+16];
	fma.rn.f32 	%f743, %f741, %f742, %f734;
	ld.shared.f32 	%f744, [%r83+272];
	fma.rn.f32 	%f745, %f741, %f744, %f736;
	ld.shared.f32 	%f746, [%r83+528];
	fma.rn.f32 	%f747, %f741, %f746, %f738;
	ld.shared.f32 	%f748, [%r83+784];
	fma.rn.f32 	%f749, %f741, %f748, %f740;
	ld.shared.f32 	%f750, [%r78+20];
	ld.shared.f32 	%f751, [%r83+20];
	fma.rn.f32 	%f752, %f750, %f751, %f743;
	ld.shared.f32 	%f753, [%r83+276];
	fma.rn.f32 	%f754, %f750, %f753, %f745;
	ld.shared.f32 	%f755, [%r83+532];
	fma.rn.f32 	%f756, %f750, %f755, %f747;
	ld.shared.f32 	%f757, [%r83+788];
	fma.rn.f32 	%f758, %f750, %f757, %f749;
	ld.shared.f32 	%f759, [%r78+24];
	ld.shared.f32 	%f760, [%r83+24];
	fma.rn.f32 	%f761, %f759, %f760, %f752;
	ld.shared.f32 	%f762, [%r83+280];
	fma.rn.f32 	%f763, %f759, %f762, %f754;
	ld.shared.f32 	%f764, [%r83+536];
	fma.rn.f32 	%f765, %f759, %f764, %f756;
	ld.shared.f32 	%f766, [%r83+792];
	fma.rn.f32 	%f767, %f759, %f766, %f758;
	ld.shared.f32 	%f768, [%r78+28];
	ld.shared.f32 	%f769, [%r83+28];
	fma.rn.f32 	%f770, %f768, %f769, %f761;
	ld.shared.f32 	%f771, [%r83+284];
	fma.rn.f32 	%f772, %f768, %f771, %f763;
	ld.shared.f32 	%f773, [%r83+540];
	fma.rn.f32 	%f774, %f768, %f773, %f765;
	ld.shared.f32 	%f775, [%r83+796];
	fma.rn.f32 	%f776, %f768, %f775, %f767;
	ld.shared.f32 	%f777, [%r78+32];
	ld.shared.f32 	%f778, [%r83+32];
	fma.rn.f32 	%f779, %f777, %f778, %f770;
	ld.shared.f32 	%f780, [%r83+288];
	fma.rn.f32 	%f781, %f777, %f780, %f772;
	ld.shared.f32 	%f782, [%r83+544];
	fma.rn.f32 	%f783, %f777, %f782, %f774;
	ld.shared.f32 	%f784, [%r83+800];
	fma.rn.f32 	%f785, %f777, %f784, %f776;
	ld.shared.f32 	%f786, [%r78+36];
	ld.shared.f32 	%f787, [%r83+36];
	fma.rn.f32 	%f788, %f786, %f787, %f779;
	ld.shared.f32 	%f789, [%r83+292];
	fma.rn.f32 	%f790, %f786, %f789, %f781;
	ld.shared.f32 	%f791, [%r83+548];
	fma.rn.f32 	%f792, %f786, %f791, %f783;
	ld.shared.f32 	%f793, [%r83+804];
	fma.rn.f32 	%f794, %f786, %f793, %f785;
	ld.shared.f32 	%f795, [%r78+40];
	ld.shared.f32 	%f796, [%r83+40];
	fma.rn.f32 	%f797, %f795, %f796, %f788;
	ld.shared.f32 	%f798, [%r83+296];
	fma.rn.f32 	%f799, %f795, %f798, %f790;
	ld.shared.f32 	%f800, [%r83+552];
	fma.rn.f32 	%f801, %f795, %f800, %f792;
	ld.shared.f32 	%f802, [%r83+808];
	fma.rn.f32 	%f803, %f795, %f802, %f794;
	ld.shared.f32 	%f804, [%r78+44];
	ld.shared.f32 	%f805, [%r83+44];
	fma.rn.f32 	%f806, %f804, %f805, %f797;
	ld.shared.f32 	%f807, [%r83+300];
	fma.rn.f32 	%f808, %f804, %f807, %f799;
	ld.shared.f32 	%f809, [%r83+556];
	fma.rn.f32 	%f810, %f804, %f809, %f801;
	ld.shared.f32 	%f811, [%r83+812];
	fma.rn.f32 	%f812, %f804, %f811, %f803;
	ld.shared.f32 	%f813, [%r78+48];
	ld.shared.f32 	%f814, [%r83+48];
	fma.rn.f32 	%f815, %f813, %f814, %f806;
	ld.shared.f32 	%f816, [%r83+304];
	fma.rn.f32 	%f817, %f813, %f816, %f808;
	ld.shared.f32 	%f818, [%r83+560];
	fma.rn.f32 	%f819, %f813, %f818, %f810;
	ld.shared.f32 	%f820, [%r83+816];
	fma.rn.f32 	%f821, %f813, %f820, %f812;
	ld.shared.f32 	%f822, [%r78+52];
	ld.shared.f32 	%f823, [%r83+52];
	fma.rn.f32 	%f824, %f822, %f823, %f815;
	ld.shared.f32 	%f825, [%r83+308];
	fma.rn.f32 	%f826, %f822, %f825, %f817;
	ld.shared.f32 	%f827, [%r83+564];
	fma.rn.f32 	%f828, %f822, %f827, %f819;
	ld.shared.f32 	%f829, [%r83+820];
	fma.rn.f32 	%f830, %f822, %f829, %f821;
	ld.shared.f32 	%f831, [%r78+56];
	ld.shared.f32 	%f832, [%r83+56];
	fma.rn.f32 	%f833, %f831, %f832, %f824;
	ld.shared.f32 	%f834, [%r83+312];
	fma.rn.f32 	%f835, %f831, %f834, %f826;
	ld.shared.f32 	%f836, [%r83+568];
	fma.rn.f32 	%f837, %f831, %f836, %f828;
	ld.shared.f32 	%f838, [%r83+824];
	fma.rn.f32 	%f839, %f831, %f838, %f830;
	ld.shared.f32 	%f840, [%r78+60];
	ld.shared.f32 	%f841, [%r83+60];
	fma.rn.f32 	%f842, %f840, %f841, %f833;
	ld.shared.f32 	%f843, [%r83+316];
	fma.rn.f32 	%f844, %f840, %f843, %f835;
	ld.shared.f32 	%f845, [%r83+572];
	fma.rn.f32 	%f846, %f840, %f845, %f837;
	ld.shared.f32 	%f847, [%r83+828];
	fma.rn.f32 	%f848, %f840, %f847, %f839;
	ld.shared.f32 	%f849, [%r78+64];
	ld.shared.f32 	%f850, [%r83+64];
	fma.rn.f32 	%f851, %f849, %f850, %f842;
	ld.shared.f32 	%f852, [%r83+320];
	fma.rn.f32 	%f853, %f849, %f852, %f844;
	ld.shared.f32 	%f854, [%r83+576];
	fma.rn.f32 	%f855, %f849, %f854, %f846;
	ld.shared.f32 	%f856, [%r83+832];
	fma.rn.f32 	%f857, %f849, %f856, %f848;
	ld.shared.f32 	%f858, [%r78+68];
	ld.shared.f32 	%f859, [%r83+68];
	fma.rn.f32 	%f860, %f858, %f859, %f851;
	ld.shared.f32 	%f861, [%r83+324];
	fma.rn.f32 	%f862, %f858, %f861, %f853;
	ld.shared.f32 	%f863, [%r83+580];
	fma.rn.f32 	%f864, %f858, %f863, %f855;
	ld.shared.f32 	%f865, [%r83+836];
	fma.rn.f32 	%f866, %f858, %f865, %f857;
	ld.shared.f32 	%f867, [%r78+72];
	ld.shared.f32 	%f868, [%r83+72];
	fma.rn.f32 	%f869, %f867, %f868, %f860;
	ld.shared.f32 	%f870, [%r83+328];
	fma.rn.f32 	%f871, %f867, %f870, %f862;
	ld.shared.f32 	%f872, [%r83+584];
	fma.rn.f32 	%f873, %f867, %f872, %f864;
	ld.shared.f32 	%f874, [%r83+840];
	fma.rn.f32 	%f875, %f867, %f874, %f866;
	ld.shared.f32 	%f876, [%r78+76];
	ld.shared.f32 	%f877, [%r83+76];
	fma.rn.f32 	%f878, %f876, %f877, %f869;
	ld.shared.f32 	%f879, [%r83+332];
	fma.rn.f32 	%f880, %f876, %f879, %f871;
	ld.shared.f32 	%f881, [%r83+588];
	fma.rn.f32 	%f882, %f876, %f881, %f873;
	ld.shared.f32 	%f883, [%r83+844];
	fma.rn.f32 	%f884, %f876, %f883, %f875;
	ld.shared.f32 	%f885, [%r78+80];
	ld.shared.f32 	%f886, [%r83+80];
	fma.rn.f32 	%f887, %f885, %f886, %f878;
	ld.shared.f32 	%f888, [%r83+336];
	fma.rn.f32 	%f889, %f885, %f888, %f880;
	ld.shared.f32 	%f890, [%r83+592];
	fma.rn.f32 	%f891, %f885, %f890, %f882;
	ld.shared.f32 	%f892, [%r83+848];
	fma.rn.f32 	%f893, %f885, %f892, %f884;
	ld.shared.f32 	%f894, [%r78+84];
	ld.shared.f32 	%f895, [%r83+84];
	fma.rn.f32 	%f896, %f894, %f895, %f887;
	ld.shared.f32 	%f897, [%r83+340];
	fma.rn.f32 	%f898, %f894, %f897, %f889;
	ld.shared.f32 	%f899, [%r83+596];
	fma.rn.f32 	%f900, %f894, %f899, %f891;
	ld.shared.f32 	%f901, [%r83+852];
	fma.rn.f32 	%f902, %f894, %f901, %f893;
	ld.shared.f32 	%f903, [%r78+88];
	ld.shared.f32 	%f904, [%r83+88];
	fma.rn.f32 	%f905, %f903, %f904, %f896;
	ld.shared.f32 	%f906, [%r83+344];
	fma.rn.f32 	%f907, %f903, %f906, %f898;
	ld.shared.f32 	%f908, [%r83+600];
	fma.rn.f32 	%f909, %f903, %f908, %f900;
	ld.shared.f32 	%f910, [%r83+856];
	fma.rn.f32 	%f911, %f903, %f910, %f902;
	ld.shared.f32 	%f912, [%r78+92];
	ld.shared.f32 	%f913, [%r83+92];
	fma.rn.f32 	%f914, %f912, %f913, %f905;
	ld.shared.f32 	%f915, [%r83+348];
	fma.rn.f32 	%f916, %f912, %f915, %f907;
	ld.shared.f32 	%f917, [%r83+604];
	fma.rn.f32 	%f918, %f912, %f917, %f909;
	ld.shared.f32 	%f919, [%r83+860];
	fma.rn.f32 	%f920, %f912, %f919, %f911;
	ld.shared.f32 	%f921, [%r78+96];
	ld.shared.f32 	%f922, [%r83+96];
	fma.rn.f32 	%f923, %f921, %f922, %f914;
	ld.shared.f32 	%f924, [%r83+352];
	fma.rn.f32 	%f925, %f921, %f924, %f916;
	ld.shared.f32 	%f926, [%r83+608];
	fma.rn.f32 	%f927, %f921, %f926, %f918;
	ld.shared.f32 	%f928, [%r83+864];
	fma.rn.f32 	%f929, %f921, %f928, %f920;
	ld.shared.f32 	%f930, [%r78+100];
	ld.shared.f32 	%f931, [%r83+100];
	fma.rn.f32 	%f932, %f930, %f931, %f923;
	ld.shared.f32 	%f933, [%r83+356];
	fma.rn.f32 	%f934, %f930, %f933, %f925;
	ld.shared.f32 	%f935, [%r83+612];
	fma.rn.f32 	%f936, %f930, %f935, %f927;
	ld.shared.f32 	%f937, [%r83+868];
	fma.rn.f32 	%f938, %f930, %f937, %f929;
	ld.shared.f32 	%f939, [%r78+104];
	ld.shared.f32 	%f940, [%r83+104];
	fma.rn.f32 	%f941, %f939, %f940, %f932;
	ld.shared.f32 	%f942, [%r83+360];
	fma.rn.f32 	%f943, %f939, %f942, %f934;
	ld.shared.f32 	%f944, [%r83+616];
	fma.rn.f32 	%f945, %f939, %f944, %f936;
	ld.shared.f32 	%f946, [%r83+872];
	fma.rn.f32 	%f947, %f939, %f946, %f938;
	ld.shared.f32 	%f948, [%r78+108];
	ld.shared.f32 	%f949, [%r83+108];
	fma.rn.f32 	%f950, %f948, %f949, %f941;
	ld.shared.f32 	%f951, [%r83+364];
	fma.rn.f32 	%f952, %f948, %f951, %f943;
	ld.shared.f32 	%f953, [%r83+620];
	fma.rn.f32 	%f954, %f948, %f953, %f945;
	ld.shared.f32 	%f955, [%r83+876];
	fma.rn.f32 	%f956, %f948, %f955, %f947;
	ld.shared.f32 	%f957, [%r78+112];
	ld.shared.f32 	%f958, [%r83+112];
	fma.rn.f32 	%f959, %f957, %f958, %f950;
	ld.shared.f32 	%f960, [%r83+368];
	fma.rn.f32 	%f961, %f957, %f960, %f952;
	ld.shared.f32 	%f962, [%r83+624];
	fma.rn.f32 	%f963, %f957, %f962, %f954;
	ld.shared.f32 	%f964, [%r83+880];
	fma.rn.f32 	%f965, %f957, %f964, %f956;
	ld.shared.f32 	%f966, [%r78+116];
	ld.shared.f32 	%f967, [%r83+116];
	fma.rn.f32 	%f968, %f966, %f967, %f959;
	ld.shared.f32 	%f969, [%r83+372];
	fma.rn.f32 	%f970, %f966, %f969, %f961;
	ld.shared.f32 	%f971, [%r83+628];
	fma.rn.f32 	%f972, %f966, %f971, %f963;
	ld.shared.f32 	%f973, [%r83+884];
	fma.rn.f32 	%f974, %f966, %f973, %f965;
	ld.shared.f32 	%f975, [%r78+120];
	ld.shared.f32 	%f976, [%r83+120];
	fma.rn.f32 	%f977, %f975, %f976, %f968;
	ld.shared.f32 	%f978, [%r83+376];
	fma.rn.f32 	%f979, %f975, %f978, %f970;
	ld.shared.f32 	%f980, [%r83+632];
	fma.rn.f32 	%f981, %f975, %f980, %f972;
	ld.shared.f32 	%f982, [%r83+888];
	fma.rn.f32 	%f983, %f975, %f982, %f974;
	ld.shared.f32 	%f984, [%r78+124];
	ld.shared.f32 	%f985, [%r83+124];
	fma.rn.f32 	%f986, %f984, %f985, %f977;
	ld.shared.f32 	%f987, [%r83+380];
	fma.rn.f32 	%f988, %f984, %f987, %f979;
	ld.shared.f32 	%f989, [%r83+636];
	fma.rn.f32 	%f990, %f984, %f989, %f981;
	ld.shared.f32 	%f991, [%r83+892];
	fma.rn.f32 	%f992, %f984, %f991, %f983;
	ld.shared.f32 	%f993, [%r78+128];
	ld.shared.f32 	%f994, [%r83+128];
	fma.rn.f32 	%f995, %f993, %f994, %f986;
	ld.shared.f32 	%f996, [%r83+384];
	fma.rn.f32 	%f997, %f993, %f996, %f988;
	ld.shared.f32 	%f998, [%r83+640];
	fma.rn.f32 	%f999, %f993, %f998, %f990;
	ld.shared.f32 	%f1000, [%r83+896];
	fma.rn.f32 	%f1001, %f993, %f1000, %f992;
	ld.shared.f32 	%f1002, [%r78+132];
	ld.shared.f32 	%f1003, [%r83+132];
	fma.rn.f32 	%f1004, %f1002, %f1003, %f995;
	ld.shared.f32 	%f1005, [%r83+388];
	fma.rn.f32 	%f1006, %f1002, %f1005, %f997;
	ld.shared.f32 	%f1007, [%r83+644];
	fma.rn.f32 	%f1008, %f1002, %f1007, %f999;
	ld.shared.f32 	%f1009, [%r83+900];
	fma.rn.f32 	%f1010, %f1002, %f1009, %f1001;
	ld.shared.f32 	%f1011, [%r78+136];
	ld.shared.f32 	%f1012, [%r83+136];
	fma.rn.f32 	%f1013, %f1011, %f1012, %f1004;
	ld.shared.f32 	%f1014, [%r83+392];
	fma.rn.f32 	%f1015, %f1011, %f1014, %f1006;
	ld.shared.f32 	%f1016, [%r83+648];
	fma.rn.f32 	%f1017, %f1011, %f1016, %f1008;
	ld.shared.f32 	%f1018, [%r83+904];
	fma.rn.f32 	%f1019, %f1011, %f1018, %f1010;
	ld.shared.f32 	%f1020, [%r78+140];
	ld.shared.f32 	%f1021, [%r83+140];
	fma.rn.f32 	%f1022, %f1020, %f1021, %f1013;
	ld.shared.f32 	%f1023, [%r83+396];
	fma.rn.f32 	%f1024, %f1020, %f1023, %f1015;
	ld.shared.f32 	%f1025, [%r83+652];
	fma.rn.f32 	%f1026, %f1020, %f1025, %f1017;
	ld.shared.f32 	%f1027, [%r83+908];
	fma.rn.f32 	%f1028, %f1020, %f1027, %f1019;
	ld.shared.f32 	%f1029, [%r78+144];
	ld.shared.f32 	%f1030, [%r83+144];
	fma.rn.f32 	%f1031, %f1029, %f1030, %f1022;
	ld.shared.f32 	%f1032, [%r83+400];
	fma.rn.f32 	%f1033, %f1029, %f1032, %f1024;
	ld.shared.f32 	%f1034, [%r83+656];
	fma.rn.f32 	%f1035, %f1029, %f1034, %f1026;
	ld.shared.f32 	%f1036, [%r83+912];
	fma.rn.f32 	%f1037, %f1029, %f1036, %f1028;
	ld.shared.f32 	%f1038, [%r78+148];
	ld.shared.f32 	%f1039, [%r83+148];
	fma.rn.f32 	%f1040, %f1038, %f1039, %f1031;
	ld.shared.f32 	%f1041, [%r83+404];
	fma.rn.f32 	%f1042, %f1038, %f1041, %f1033;
	ld.shared.f32 	%f1043, [%r83+660];
	fma.rn.f32 	%f1044, %f1038, %f1043, %f1035;
	ld.shared.f32 	%f1045, [%r83+916];
	fma.rn.f32 	%f1046, %f1038, %f1045, %f1037;
	ld.shared.f32 	%f1047, [%r78+152];
	ld.shared.f32 	%f1048, [%r83+152];
	fma.rn.f32 	%f1049, %f1047, %f1048, %f1040;
	ld.shared.f32 	%f1050, [%r83+408];
	fma.rn.f32 	%f1051, %f1047, %f1050, %f1042;
	ld.shared.f32 	%f1052, [%r83+664];
	fma.rn.f32 	%f1053, %f1047, %f1052, %f1044;
	ld.shared.f32 	%f1054, [%r83+920];
	fma.rn.f32 	%f1055, %f1047, %f1054, %f1046;
	ld.shared.f32 	%f1056, [%r78+156];
	ld.shared.f32 	%f1057, [%r83+156];
	fma.rn.f32 	%f1058, %f1056, %f1057, %f1049;
	ld.shared.f32 	%f1059, [%r83+412];
	fma.rn.f32 	%f1060, %f1056, %f1059, %f1051;
	ld.shared.f32 	%f1061, [%r83+668];
	fma.rn.f32 	%f1062, %f1056, %f1061, %f1053;
	ld.shared.f32 	%f1063, [%r83+924];
	fma.rn.f32 	%f1064, %f1056, %f1063, %f1055;
	ld.shared.f32 	%f1065, [%r78+160];
	ld.shared.f32 	%f1066, [%r83+160];
	fma.rn.f32 	%f1067, %f1065, %f1066, %f1058;
	ld.shared.f32 	%f1068, [%r83+416];
	fma.rn.f32 	%f1069, %f1065, %f1068, %f1060;
	ld.shared.f32 	%f1070, [%r83+672];
	fma.rn.f32 	%f1071, %f1065, %f1070, %f1062;
	ld.shared.f32 	%f1072, [%r83+928];
	fma.rn.f32 	%f1073, %f1065, %f1072, %f1064;
	ld.shared.f32 	%f1074, [%r78+164];
	ld.shared.f32 	%f1075, [%r83+164];
	fma.rn.f32 	%f1076, %f1074, %f1075, %f1067;
	ld.shared.f32 	%f1077, [%r83+420];
	fma.rn.f32 	%f1078, %f1074, %f1077, %f1069;
	ld.shared.f32 	%f1079, [%r83+676];
	fma.rn.f32 	%f1080, %f1074, %f1079, %f1071;
	ld.shared.f32 	%f1081, [%r83+932];
	fma.rn.f32 	%f1082, %f1074, %f1081, %f1073;
	ld.shared.f32 	%f1083, [%r78+168];
	ld.shared.f32 	%f1084, [%r83+168];
	fma.rn.f32 	%f1085, %f1083, %f1084, %f1076;
	ld.shared.f32 	%f1086, [%r83+424];
	fma.rn.f32 	%f1087, %f1083, %f1086, %f1078;
	ld.shared.f32 	%f1088, [%r83+680];
	fma.rn.f32 	%f1089, %f1083, %f1088, %f1080;
	ld.shared.f32 	%f1090, [%r83+936];
	fma.rn.f32 	%f1091, %f1083, %f1090, %f1082;
	ld.shared.f32 	%f1092, [%r78+172];
	ld.shared.f32 	%f1093, [%r83+172];
	fma.rn.f32 	%f1094, %f1092, %f1093, %f1085;
	ld.shared.f32 	%f1095, [%r83+428];
	fma.rn.f32 	%f1096, %f1092, %f1095, %f1087;
	ld.shared.f32 	%f1097, [%r83+684];
	fma.rn.f32 	%f1098, %f1092, %f1097, %f1089;
	ld.shared.f32 	%f1099, [%r83+940];
	fma.rn.f32 	%f1100, %f1092, %f1099, %f1091;
	ld.shared.f32 	%f1101, [%r78+176];
	ld.shared.f32 	%f1102, [%r83+176];
	fma.rn.f32 	%f1103, %f1101, %f1102, %f1094;
	ld.shared.f32 	%f1104, [%r83+432];
	fma.rn.f32 	%f1105, %f1101, %f1104, %f1096;
	ld.shared.f32 	%f1106, [%r83+688];
	fma.rn.f32 	%f1107, %f1101, %f1106, %f1098;
	ld.shared.f32 	%f1108, [%r83+944];
	fma.rn.f32 	%f1109, %f1101, %f1108, %f1100;
	ld.shared.f32 	%f1110, [%r78+180];
	ld.shared.f32 	%f1111, [%r83+180];
	fma.rn.f32 	%f1112, %f1110, %f1111, %f1103;
	ld.shared.f32 	%f1113, [%r83+436];
	fma.rn.f32 	%f1114, %f1110, %f1113, %f1105;
	ld.shared.f32 	%f1115, [%r83+692];
	fma.rn.f32 	%f1116, %f1110, %f1115, %f1107;
	ld.shared.f32 	%f1117, [%r83+948];
	fma.rn.f32 	%f1118, %f1110, %f1117, %f1109;
	ld.shared.f32 	%f1119, [%r78+184];
	ld.shared.f32 	%f1120, [%r83+184];
	fma.rn.f32 	%f1121, %f1119, %f1120, %f1112;
	ld.shared.f32 	%f1122, [%r83+440];
	fma.rn.f32 	%f1123, %f1119, %f1122, %f1114;
	ld.shared.f32 	%f1124, [%r83+696];
	fma.rn.f32 	%f1125, %f1119, %f1124, %f1116;
	ld.shared.f32 	%f1126, [%r83+952];
	fma.rn.f32 	%f1127, %f1119, %f1126, %f1118;
	ld.shared.f32 	%f1128, [%r78+188];
	ld.shared.f32 	%f1129, [%r83+188];
	fma.rn.f32 	%f1130, %f1128, %f1129, %f1121;
	ld.shared.f32 	%f1131, [%r83+444];
	fma.rn.f32 	%f1132, %f1128, %f1131, %f1123;
	ld.shared.f32 	%f1133, [%r83+700];
	fma.rn.f32 	%f1134, %f1128, %f1133, %f1125;
	ld.shared.f32 	%f1135, [%r83+956];
	fma.rn.f32 	%f1136, %f1128, %f1135, %f1127;
	ld.shared.f32 	%f1137, [%r78+192];
	ld.shared.f32 	%f1138, [%r83+192];
	fma.rn.f32 	%f1139, %f1137, %f1138, %f1130;
	ld.shared.f32 	%f1140, [%r83+448];
	fma.rn.f32 	%f1141, %f1137, %f1140, %f1132;
	ld.shared.f32 	%f1142, [%r83+704];
	fma.rn.f32 	%f1143, %f1137, %f1142, %f1134;
	ld.shared.f32 	%f1144, [%r83+960];
	fma.rn.f32 	%f1145, %f1137, %f1144, %f1136;
	ld.shared.f32 	%f1146, [%r78+196];
	ld.shared.f32 	%f1147, [%r83+196];
	fma.rn.f32 	%f1148, %f1146, %f1147, %f1139;
	ld.shared.f32 	%f1149, [%r83+452];
	fma.rn.f32 	%f1150, %f1146, %f1149, %f1141;
	ld.shared.f32 	%f1151, [%r83+708];
	fma.rn.f32 	%f1152, %f1146, %f1151, %f1143;
	ld.shared.f32 	%f1153, [%r83+964];
	fma.rn.f32 	%f1154, %f1146, %f1153, %f1145;
	ld.shared.f32 	%f1155, [%r78+200];
	ld.shared.f32 	%f1156, [%r83+200];
	fma.rn.f32 	%f1157, %f1155, %f1156, %f1148;
	ld.shared.f32 	%f1158, [%r83+456];
	fma.rn.f32 	%f1159, %f1155, %f1158, %f1150;
	ld.shared.f32 	%f1160, [%r83+712];
	fma.rn.f32 	%f1161, %f1155, %f1160, %f1152;
	ld.shared.f32 	%f1162, [%r83+968];
	fma.rn.f32 	%f1163, %f1155, %f1162, %f1154;
	ld.shared.f32 	%f1164, [%r78+204];
	ld.shared.f32 	%f1165, [%r83+204];
	fma.rn.f32 	%f1166, %f1164, %f1165, %f1157;
	ld.shared.f32 	%f1167, [%r83+460];
	fma.rn.f32 	%f1168, %f1164, %f1167, %f1159;
	ld.shared.f32 	%f1169, [%r83+716];
	fma.rn.f32 	%f1170, %f1164, %f1169, %f1161;
	ld.shared.f32 	%f1171, [%r83+972];
	fma.rn.f32 	%f1172, %f1164, %f1171, %f1163;
	ld.shared.f32 	%f1173, [%r78+208];
	ld.shared.f32 	%f1174, [%r83+208];
	fma.rn.f32 	%f1175, %f1173, %f1174, %f1166;
	ld.shared.f32 	%f1176, [%r83+464];
	fma.rn.f32 	%f1177, %f1173, %f1176, %f1168;
	ld.shared.f32 	%f1178, [%r83+720];
	fma.rn.f32 	%f1179, %f1173, %f1178, %f1170;
	ld.shared.f32 	%f1180, [%r83+976];
	fma.rn.f32 	%f1181, %f1173, %f1180, %f1172;
	ld.shared.f32 	%f1182, [%r78+212];
	ld.shared.f32 	%f1183, [%r83+212];
	fma.rn.f32 	%f1184, %f1182, %f1183, %f1175;
	ld.shared.f32 	%f1185, [%r83+468];
	fma.rn.f32 	%f1186, %f1182, %f1185, %f1177;
	ld.shared.f32 	%f1187, [%r83+724];
	fma.rn.f32 	%f1188, %f1182, %f1187, %f1179;
	ld.shared.f32 	%f1189, [%r83+980];
	fma.rn.f32 	%f1190, %f1182, %f1189, %f1181;
	ld.shared.f32 	%f1191, [%r78+216];
	ld.shared.f32 	%f1192, [%r83+216];
	fma.rn.f32 	%f1193, %f1191, %f1192, %f1184;
	ld.shared.f32 	%f1194, [%r83+472];
	fma.rn.f32 	%f1195, %f1191, %f1194, %f1186;
	ld.shared.f32 	%f1196, [%r83+728];
	fma.rn.f32 	%f1197, %f1191, %f1196, %f1188;
	ld.shared.f32 	%f1198, [%r83+984];
	fma.rn.f32 	%f1199, %f1191, %f1198, %f1190;
	ld.shared.f32 	%f1200, [%r78+220];
	ld.shared.f32 	%f1201, [%r83+220];
	fma.rn.f32 	%f1202, %f1200, %f1201, %f1193;
	ld.shared.f32 	%f1203, [%r83+476];
	fma.rn.f32 	%f1204, %f1200, %f1203, %f1195;
	ld.shared.f32 	%f1205, [%r83+732];
	fma.rn.f32 	%f1206, %f1200, %f1205, %f1197;
	ld.shared.f32 	%f1207, [%r83+988];
	fma.rn.f32 	%f1208, %f1200, %f1207, %f1199;
	ld.shared.f32 	%f1209, [%r78+224];
	ld.shared.f32 	%f1210, [%r83+224];
	fma.rn.f32 	%f1211, %f1209, %f1210, %f1202;
	ld.shared.f32 	%f1212, [%r83+480];
	fma.rn.f32 	%f1213, %f1209, %f1212, %f1204;
	ld.shared.f32 	%f1214, [%r83+736];
	fma.rn.f32 	%f1215, %f1209, %f1214, %f1206;
	ld.shared.f32 	%f1216, [%r83+992];
	fma.rn.f32 	%f1217, %f1209, %f1216, %f1208;
	ld.shared.f32 	%f1218, [%r78+228];
	ld.shared.f32 	%f1219, [%r83+228];
	fma.rn.f32 	%f1220, %f1218, %f1219, %f1211;
	ld.shared.f32 	%f1221, [%r83+484];
	fma.rn.f32 	%f1222, %f1218, %f1221, %f1213;
	ld.shared.f32 	%f1223, [%r83+740];
	fma.rn.f32 	%f1224, %f1218, %f1223, %f1215;
	ld.shared.f32 	%f1225, [%r83+996];
	fma.rn.f32 	%f1226, %f1218, %f1225, %f1217;
	ld.shared.f32 	%f1227, [%r78+232];
	ld.shared.f32 	%f1228, [%r83+232];
	fma.rn.f32 	%f1229, %f1227, %f1228, %f1220;
	ld.shared.f32 	%f1230, [%r83+488];
	fma.rn.f32 	%f1231, %f1227, %f1230, %f1222;
	ld.shared.f32 	%f1232, [%r83+744];
	fma.rn.f32 	%f1233, %f1227, %f1232, %f1224;
	ld.shared.f32 	%f1234, [%r83+1000];
	fma.rn.f32 	%f1235, %f1227, %f1234, %f1226;
	ld.shared.f32 	%f1236, [%r78+236];
	ld.shared.f32 	%f1237, [%r83+236];
	fma.rn.f32 	%f1238, %f1236, %f1237, %f1229;
	ld.shared.f32 	%f1239, [%r83+492];
	fma.rn.f32 	%f1240, %f1236, %f1239, %f1231;
	ld.shared.f32 	%f1241, [%r83+748];
	fma.rn.f32 	%f1242, %f1236, %f1241, %f1233;
	ld.shared.f32 	%f1243, [%r83+1004];
	fma.rn.f32 	%f1244, %f1236, %f1243, %f1235;
	ld.shared.f32 	%f1245, [%r78+240];
	ld.shared.f32 	%f1246, [%r83+240];
	fma.rn.f32 	%f1247, %f1245, %f1246, %f1238;
	ld.shared.f32 	%f1248, [%r83+496];
	fma.rn.f32 	%f1249, %f1245, %f1248, %f1240;
	ld.shared.f32 	%f1250, [%r83+752];
	fma.rn.f32 	%f1251, %f1245, %f1250, %f1242;
	ld.shared.f32 	%f1252, [%r83+1008];
	fma.rn.f32 	%f1253, %f1245, %f1252, %f1244;
	ld.shared.f32 	%f1254, [%r78+244];
	ld.shared.f32 	%f1255, [%r83+244];
	fma.rn.f32 	%f1256, %f1254, %f1255, %f1247;
	ld.shared.f32 	%f1257, [%r83+500];
	fma.rn.f32 	%f1258, %f1254, %f1257, %f1249;
	ld.shared.f32 	%f1259, [%r83+756];
	fma.rn.f32 	%f1260, %f1254, %f1259, %f1251;
	ld.shared.f32 	%f1261, [%r83+1012];
	fma.rn.f32 	%f1262, %f1254, %f1261, %f1253;
	ld.shared.f32 	%f1263, [%r78+248];
	ld.shared.f32 	%f1264, [%r83+248];
	fma.rn.f32 	%f1265, %f1263, %f1264, %f1256;
	ld.shared.f32 	%f1266, [%r83+504];
	fma.rn.f32 	%f1267, %f1263, %f1266, %f1258;
	ld.shared.f32 	%f1268, [%r83+760];
	fma.rn.f32 	%f1269, %f1263, %f1268, %f1260;
	ld.shared.f32 	%f1270, [%r83+1016];
	fma.rn.f32 	%f1271, %f1263, %f1270, %f1262;
	ld.shared.f32 	%f1272, [%r78+252];
	ld.shared.f32 	%f1273, [%r83+252];
	fma.rn.f32 	%f1274, %f1272, %f1273, %f1265;
	ld.shared.f32 	%f1275, [%r83+508];
	fma.rn.f32 	%f1276, %f1272, %f1275, %f1267;
	ld.shared.f32 	%f1277, [%r83+764];
	fma.rn.f32 	%f1278, %f1272, %f1277, %f1269;
	ld.shared.f32 	%f1279, [%r83+1020];
	fma.rn.f32 	%f1280, %f1272, %f1279, %f1271;
	shl.b32 	%r84, %r57, 8;
	and.b32  	%r85, %r75, 448;
	shl.b32 	%r86, %r56, 3;
	and.b32  	%r87, %r86, 56;
	or.b32  	%r88, %r72, %r84;
	and.b32  	%r89, %r88, 258052;
	or.b32  	%r90, %r89, %r85;
	add.s32 	%r91, %r90, %r62;
	or.b32  	%r92, %r91, %r64;
	or.b32  	%r93, %r92, %r87;
	mul.wide.s32 	%rd33, %r93, 4;
	add.s64 	%rd34, %rd28, %rd33;
	st.f32 	[%rd34], %f1274;
	st.f32 	[%rd34+4], %f1276;
	st.f32 	[%rd34+8], %f1278;
	st.f32 	[%rd34+12], %f1280;
$L__BB0_20:
	ret;

}


// ===== COMPILED SASS (sm_100) =====

	.target	sm_100

	.elftype	@"ET_EXEC"


//--------------------- .note.nv.tkinfo           --------------------------
	.section	.note.nv.tkinfo,"",@"SHT_NOTE"
	.sectionflags	@"SHF_NOTE_NV_TKINFO"
	.tkinfo
        /*0018*/ 	.word	0x00000002
        /*0030*/ 	.string	""
        /*0030*/ 	.string	"ptxas"
        /*0030*/ 	.string	"Cuda compilation tools, release 13.0, V13.0.88"
        /*0030*/ 	.string	"Build cuda_13.0.r13.0/compiler.36424714_0"
        /*0030*/ 	.string	"-arch sm_100 -m 64 "



//--------------------- .note.nv.cuinfo           --------------------------
	.section	.note.nv.cuinfo,"",@"SHT_NOTE"
	.sectionflags	@"SHF_NOTE_NV_CUINFO"
        /*0018*/ 	.short	0x0002
        /*001a*/ 	.short	0x0064
        /*001c*/ 	.short	0x0082
	.zero		2


//--------------------- .nv.info                  --------------------------
	.section	.nv.info,"",@"SHT_CUDA_INFO"
	.align	4


	//----- nvinfo : EIATTR_REGCOUNT
	.align		4
        /*0000*/ 	.byte	0x04, 0x2f
        /*0002*/ 	.short	(.L_1 - .L_0)
	.align		4
.L_0:
        /*0004*/ 	.word	index@(sample)
        /*0008*/ 	.word	0x00000048


	//----- nvinfo : EIATTR_FRAME_SIZE
	.align		4
.L_1:
        /*000c*/ 	.byte	0x04, 0x11
        /*000e*/ 	.short	(.L_3 - .L_2)
	.align		4
.L_2:
        /*0010*/ 	.word	index@(sample)
        /*0014*/ 	.word	0x00000008


	//----- nvinfo : EIATTR_MIN_STACK_SIZE
	.align		4
.L_3:
        /*0018*/ 	.byte	0x04, 0x12
        /*001a*/ 	.short	(.L_5 - .L_4)
	.align		4
.L_4:
        /*001c*/ 	.word	index@(sample)
        /*0020*/ 	.word	0x00000008
.L_5:


//--------------------- .nv.compat                --------------------------
	.section	.nv.compat,"",@"SHT_CUDA_COMPAT_INFO"
	.align	4
        /*0000*/ 	.byte	0x02, 0x09, 0x00, 0x00, 0x02, 0x02, 0x01, 0x00, 0x02, 0x05, 0x05, 0x00, 0x03, 0x07, 0x01, 0x01
        /*0010*/ 	.byte	0x02, 0x03, 0x00, 0x00, 0x02, 0x06, 0x01, 0x00, 0x04, 0x0b, 0x08, 0x00, 0x09, 0x00, 0x00, 0x00
        /*0020*/ 	.byte	0x00, 0x00, 0x00, 0x00


//--------------------- .nv.info.sample           --------------------------
	.section	.nv.info.sample,"",@"SHT_CUDA_INFO"
	.sectionflags	@""
	.align	4


	//----- nvinfo : EIATTR_CUDA_API_VERSION
	.align		4
        /*0000*/ 	.byte	0x04, 0x37
        /*0002*/ 	.short	(.L_7 - .L_6)
.L_6:
        /*0004*/ 	.word	0x00000082


	//----- nvinfo : EIATTR_KPARAM_INFO
	.align		4
.L_7:
        /*0008*/ 	.byte	0x04, 0x17
        /*000a*/ 	.short	(.L_9 - .L_8)
.L_8:
        /*000c*/ 	.word	0x00000000
        /*0010*/ 	.short	0x0006
        /*0012*/ 	.short	0x0024
        /*0014*/ 	.byte	0x00, 0xf0, 0x11, 0x00


	//----- nvinfo : EIATTR_KPARAM_INFO
	.align		4
.L_9:
        /*0018*/ 	.byte	0x04, 0x17
        /*001a*/ 	.short	(.L_11 - .L_10)
.L_10:
        /*001c*/ 	.word	0x00000000
        /*0020*/ 	.short	0x0005
        /*0022*/ 	.short	0x0020
        /*0024*/ 	.byte	0x00, 0xf0, 0x11, 0x00


	//----- nvinfo : EIATTR_KPARAM_INFO
	.align		4
.L_11:
        /*0028*/ 	.byte	0x04, 0x17
        /*002a*/ 	.short	(.L_13 - .L_12)
.L_12:
        /*002c*/ 	.word	0x00000000
        /*0030*/ 	.short	0x0004
        /*0032*/ 	.short	0x001c
        /*0034*/ 	.byte	0x00, 0xf0, 0x11, 0x00


	//----- nvinfo : EIATTR_KPARAM_INFO
	.align		4
.L_13:
        /*0038*/ 	.byte	0x04, 0x17
        /*003a*/ 	.short	(.L_15 - .L_14)
.L_14:
        /*003c*/ 	.word	0x00000000
        /*0040*/ 	.short	0x0003
        /*0042*/ 	.short	0x0018
        /*0044*/ 	.byte	0x00, 0xf0, 0x11, 0x00


	//----- nvinfo : EIATTR_KPARAM_INFO
	.align		4
.L_15:
        /*0048*/ 	.byte	0x04, 0x17
        /*004a*/ 	.short	(.L_17 - .L_16)
.L_16:
        /*004c*/ 	.word	0x00000000
        /*0050*/ 	.short	0x0002
        /*0052*/ 	.short	0x0010
        /*0054*/ 	.byte	0x00, 0xf5, 0x21, 0x00


	//----- nvinfo : EIATTR_KPARAM_INFO
	.align		4
.L_17:
        /*0058*/ 	.byte	0x04, 0x17
        /*005a*/ 	.short	(.L_19 - .L_18)
.L_18:
        /*005c*/ 	.word	0x00000000
        /*0060*/ 	.short	0x0001
        /*0062*/ 	.short	0x0008
        /*0064*/ 	.byte	0x00, 0xf5, 0x21, 0x00


	//----- nvinfo : EIATTR_KPARAM_INFO
	.align		4
.L_19:
        /*0068*/ 	.byte	0x04, 0x17
        /*006a*/ 	.short	(.L_21 - .L_20)
.L_20:
        /*006c*/ 	.word	0x00000000
        /*0070*/ 	.short	0x0000
        /*0072*/ 	.short	0x0000
        /*0074*/ 	.byte	0x00, 0xf5, 0x21, 0x00


	//----- nvinfo : EIATTR_SPARSE_MMA_MASK
	.align		4
.L_21:
        /*0078*/ 	.byte	0x03, 0x50
        /*007a*/ 	.short	0x0000


	//----- nvinfo : EIATTR_MAXREG_COUNT
	.align		4
        /*007c*/ 	.byte	0x03, 0x1b
        /*007e*/ 	.short	0x00ff


	//----- nvinfo : EIATTR_NUM_BARRIERS
	.align		4
        /*0080*/ 	.byte	0x02, 0x4c
        /*0082*/ 	.byte	0x02
	.zero		1


	//----- nvinfo : EIATTR_MERCURY_ISA_VERSION
	.align		4
        /*0084*/ 	.byte	0x03, 0x5f
        /*0086*/ 	.short	0x0101


	//----- nvinfo : EIATTR_VRC_CTA_INIT_COUNT
	.align		4
        /*0088*/ 	.byte	0x02, 0x4a
	.zero		1
	.zero		1


	//----- nvinfo : EIATTR_EXIT_INSTR_OFFSETS
	.align		4
        /*008c*/ 	.byte	0x04, 0x1c
        /*008e*/ 	.short	(.L_23 - .L_22)


	//   ....[0]....
.L_22:
        /*0090*/ 	.word	0x000000f0


	//   ....[1]....
        /*0094*/ 	.word	0x00003ca0


	//   ....[2]....
        /*0098*/ 	.word	0x00003d40


	//   ....[3]....
        /*009c*/ 	.word	0x00007950


	//   ....[4]....
        /*00a0*/ 	.word	0x000079f0


	//   ....[5]....
        /*00a4*/ 	.word	0x0000b600


	//   ....[6]....
        /*00a8*/ 	.word	0x0000b660


	//   ....[7]....
        /*00ac*/ 	.word	0x0000b6a0


	//   ....[8]....
        /*00b0*/ 	.word	0x0000f2b0


	//----- nvinfo : EIATTR_MAX_THREADS
	.align		4
.L_23:
        /*00b4*/ 	.byte	0x04, 0x05
        /*00b6*/ 	.short	(.L_25 - .L_24)
.L_24:
        /*00b8*/ 	.word	0x00000020
        /*00bc*/ 	.word	0x00000001
        /*00c0*/ 	.word	0x00000001


	//----- nvinfo : EIATTR_CRS_STACK_SIZE
	.align		4
.L_25:
        /*00c4*/ 	.byte	0x04, 0x1e
        /*00c6*/ 	.short	(.L_27 - .L_26)
.L_26:
        /*00c8*/ 	.word	0x00000000


	//----- nvinfo : EIATTR_CBANK_PARAM_SIZE
	.align		4
.L_27:
        /*00cc*/ 	.byte	0x03, 0x19
        /*00ce*/ 	.short	0x0028


	//----- nvinfo : EIATTR_PARAM_CBANK
	.align		4
        /*00d0*/ 	.byte	0x04, 0x0a
        /*00d2*/ 	.short	(.L_29 - .L_28)
	.align		4
.L_28:
        /*00d4*/ 	.word	index@(.nv.constant0.sample)
        /*00d8*/ 	.short	0x0380
        /*00da*/ 	.short	0x0028


	//----- nvinfo : EIATTR_SW_WAR
	.align		4
.L_29:
        /*00dc*/ 	.byte	0x04, 0x36
        /*00de*/ 	.short	(.L_31 - .L_30)
.L_30:
        /*00e0*/ 	.word	0x00000008
.L_31:


//--------------------- .nv.callgraph             --------------------------
	.section	.nv.callgraph,"",@"SHT_CUDA_CALLGRAPH"
	.align	4
	.sectionentsize	8
	.align		4
        /*0000*/ 	.word	0x00000000
	.align		4
        /*0004*/ 	.word	0xffffffff
	.align		4
        /*0008*/ 	.word	0x00000000
	.align		4
        /*000c*/ 	.word	0xfffffffe
	.align		4
        /*0010*/ 	.word	0x00000000
	.align		4
        /*0014*/ 	.word	0xfffffffd
	.align		4
        /*0018*/ 	.word	0x00000000
	.align		4
        /*001c*/ 	.word	0xfffffffc


//--------------------- .text.sample              --------------------------
	.section	.text.sample,"ax",@progbits
	.align	128
        .global         sample
        .type           sample,@function
        .size           sample,(.L_x_8 - sample)
        .other          sample,@"STO_CUDA_ENTRY STV_DEFAULT"
sample:
.text.sample:
[----:B------:R-:W0:Y:S08]  /*0000*/  LDC R1, c[0x0][0x37c] ;  /* 0x0000df00ff017b82 */ /* 0x000e300000000800 */
[----:B------:R-:W1:Y:S01]  /*0010*/  LDC R0, c[0x0][0x398] ;  /* 0x0000e600ff007b82 */ /* 0x000e620000000800 */
[----:B0-----:R-:W-:Y:S01]  /*0020*/  IADD3 R1, PT, PT, R1, -0x8, RZ ;  /* 0xfffffff801017810 */ /* 0x001fe20007ffe0ff */
[----:B------:R-:W-:Y:S01]  /*0030*/  HFMA2 R2, -RZ, RZ, 0, 1.52587890625e-05 ;  /* 0x00000100ff027431 */ /* 0x000fe200000001ff */
[----:B------:R-:W-:-:S05]  /*0040*/  MOV R3, 0x100 ;  /* 0x0000010000037802 */ /* 0x000fca0000000f00 */
[----:B------:R0:W-:Y:S01]  /*0050*/  STL.64 [R1], R2 ;  /* 0x0000000201007387 */ /* 0x0001e20000100a00 */
[----:B-1----:R-:W-:-:S06]  /*0060*/  LEA R64, R0, R1, 0x2 ;  /* 0x0000000100407211 */ /* 0x002fcc00078e10ff */
[----:B------:R-:W2:Y:S01]  /*0070*/  LDL R64, [R64] ;  /* 0x0000000040407983 */ /* 0x000ea20000100800 */
[----:B------:R-:W1:Y:S01]  /*0080*/  LDCU.64 UR6, c[0x0][0x358] ;  /* 0x00006b00ff0677ac */ /* 0x000e620008000a00 */
[----:B------:R-:W2:Y:S02]  /*0090*/  S2R R69, SR_CTAID.X ;  /* 0x0000000000457919 */ /* 0x000ea40000002500 */
[----:B--2---:R-:W-:-:S13]  /*00a0*/  ISETP.GE.U32.AND P0, PT, R69, R64, PT ;  /* 0x000000404500720c */ /* 0x004fda0003f06070 */
[----:B01----:R-:W-:Y:S05]  /*00b0*/  @P0 BRA `(.L_x_0) ;  /* 0x0000003800fc0947 */ /* 0x003fea0003800000 */
[----:B------:R-:W-:-:S13]  /*00c0*/  ISETP.NE.AND P0, PT, R0, 0x1, PT ;  /* 0x000000010000780c */ /* 0x000fda0003f05270 */
[----:B------:R-:W-:Y:S05]  /*00d0*/  @!P0 BRA `(.L_x_1) ;  /* 0x0000001c007c8947 */ /* 0x000fea0003800000 */
[----:B------:R-:W-:-:S13]  /*00e0*/  ISETP.NE.AND P0, PT, R0, RZ, PT ;  /* 0x000000ff0000720c */ /* 0x000fda0003f05270 */
[----:B------:R-:W-:Y:S05]  /*00f0*/  @P0 EXIT ;  /* 0x000000000000094d */ /* 0x000fea0003800000 */
[----:B------:R-:W0:Y:S02]  /*0100*/  LDC.64 R6, c[0x0][0x380] ;  /* 0x0000e000ff067b82 */ /* 0x000e240000000a00 */
[----:B0-----:R-:W2:Y:S01]  /*0110*/  LDG.E.64 R6, desc[UR6][R6.64] ;  /* 0x0000000606067981 */ /* 0x001ea2000c1e1b00 */
[C---:B------:R-:W-:Y:S02]  /*0120*/  SHF.L.U32 R4, R69.reuse, 0x6, RZ ;  /* 0x0000000645047819 */ /* 0x040fe400000006ff */
[----:B------:R-:W-:Y:S01]  /*0130*/  SHF.L.U32 R3, R69, 0x7, RZ ;  /* 0x0000000745037819 */ /* 0x000fe200000006ff */
[----:B------:R-:W0:Y:S01]  /*0140*/  S2R R2, SR_TID.X ;  /* 0x0000000000027919 */ /* 0x000e220000002100 */
[----:B------:R-:W-:Y:S02]  /*0150*/  LOP3.LUT R4, R4, 0xe00, RZ, 0xc0, !PT ;  /* 0x00000e0004047812 */ /* 0x000fe400078ec0ff */
[----:B------:R-:W-:Y:S02]  /*0160*/  LOP3.LUT R3, R3, 0x7fffe000, RZ, 0xc0, !PT ;  /* 0x7fffe00003037812 */ /* 0x000fe400078ec0ff */
[----:B0-----:R-:W-:-:S04]  /*0170*/  LEA R0, R2, R4, 0x1 ;  /* 0x0000000402007211 */ /* 0x001fc800078e08ff */
[----:B------:R-:W-:-:S05]  /*0180*/  LOP3.LUT R11, R0, R3, RZ, 0xfc, !PT ;  /* 0x00000003000b7212 */ /* 0x000fca00078efcff */
[----:B--2---:R-:W-:-:S05]  /*0190*/  IMAD.WIDE.U32 R10, R11, 0x4, R6 ;  /* 0x000000040b0a7825 */ /* 0x004fca00078e0006 */
[----:B------:R-:W2:Y:S01]  /*01a0*/  LD.E.64 R8, desc[UR6][R10.64] ;  /* 0x000000060a087980 */ /* 0x000ea2000c101b00 */
[----:B------:R-:W0:Y:S01]  /*01b0*/  S2UR UR5, SR_CgaCtaId ;  /* 0x00000000000579c3 */ /* 0x000e220000008800 */
[----:B------:R-:W-:Y:S02]  /*01c0*/  UMOV UR4, 0x400 ;  /* 0x0000040000047882 */ /* 0x000fe40000000000 */
[----:B0-----:R-:W-:-:S06]  /*01d0*/  ULEA UR4, UR5, UR4, 0x18 ;  /* 0x0000000405047291 */ /* 0x001fcc000f8ec0ff */
[----:B------:R-:W-:-:S05]  /*01e0*/  LEA R0, R2, UR4, 0x3 ;  /* 0x0000000402007c11 */ /* 0x000fca000f8e18ff */
[----:B--2---:R0:W-:Y:S04]  /*01f0*/  STS.64 [R0], R8 ;  /* 0x0000000800007388 */ /* 0x0041e80000000a00 */
[----:B------:R-:W2:Y:S04]  /*0200*/  LD.E.64 R6, desc[UR6][R10.64+0x100] ;  /* 0x000100060a067980 */ /* 0x000ea8000c101b00 */
[----:B--2---:R1:W-:Y:S04]  /*0210*/  STS.64 [R0+0x100], R6 ;  /* 0x0001000600007388 */ /* 0x0043e80000000a00 */
[----:B------:R-:W2:Y:S04]  /*0220*/  LD.E.64 R12, desc[UR6][R10.64+0x200] ;  /* 0x000200060a0c7980 */ /* 0x000ea8000c101b00 */
[----:B--2---:R2:W-:Y:S04]  /*0230*/  STS.64 [R0+0x200], R12 ;  /* 0x0002000c00007388 */ /* 0x0045e80000000a00 */
[----:B------:R-:W3:Y:S04]  /*0240*/  LD.E.64 R14, desc[UR6][R10.64+0x300] ;  /* 0x000300060a0e7980 */ /* 0x000ee8000c101b00 */
[----:B---3--:R3:W-:Y:S04]  /*0250*/  STS.64 [R0+0x300], R14 ;  /* 0x0003000e00007388 */ /* 0x0087e80000000a00 */
[----:B------:R-:W4:Y:S04]  /*0260*/  LD.E.64 R16, desc[UR6][R10.64+0x400] ;  /* 0x000400060a107980 */ /* 0x000f28000c101b00 */
[----:B----4-:R4:W-:Y:S04]  /*0270*/  STS.64 [R0+0x400], R16 ;  /* 0x0004001000007388 */ /* 0x0109e80000000a00 */
[----:B------:R-:W5:Y:S04]  /*0280*/  LD.E.64 R18, desc[UR6][R10.64+0x500] ;  /* 0x000500060a127980 */ /* 0x000f68000c101b00 */
[----:B-----5:R5:W-:Y:S04]  /*0290*/  STS.64 [R0+0x500], R18 ;  /* 0x0005001200007388 */ /* 0x020be80000000a00 */
[----:B0-----:R-:W2:Y:S04]  /*02a0*/  LD.E.64 R8, desc[UR6][R10.64+0x600] ;  /* 0x000600060a087980 */ /* 0x001ea8000c101b00 */
[----:B--2---:R0:W-:Y:S04]  /*02b0*/  STS.64 [R0+0x600], R8 ;  /* 0x0006000800007388 */ /* 0x0041e80000000a00 */
[----:B-1----:R-:W2:Y:S04]  /*02c0*/  LD.E.64 R6, desc[UR6][R10.64+0x700] ;  /* 0x000700060a067980 */ /* 0x002ea8000c101b00 */
[----:B--2---:R1:W-:Y:S04]  /*02d0*/  STS.64 [R0+0x700], R6 ;  /* 0x0007000600007388 */ /* 0x0043e80000000a00 */
[----:B------:R-:W2:Y:S04]  /*02e0*/  LD.E.64 R12, desc[UR6][R10.64+0x4000] ;  /* 0x004000060a0c7980 */ /* 0x000ea8000c101b00 */
[----:B--2---:R2:W-:Y:S04]  /*02f0*/  STS.64 [R0+0x800], R12 ;  /* 0x0008000c00007388 */ /* 0x0045e80000000a00 */
[----:B---3--:R-:W3:Y:S04]  /*0300*/  LD.E.64 R14, desc[UR6][R10.64+0x4100] ;  /* 0x004100060a0e7980 */ /* 0x008ee8000c101b00 */
[----:B---3--:R-:W-:Y:S04]  /*0310*/  STS.64 [R0+0x900], R14 ;  /* 0x0009000e00007388 */ /* 0x008fe80000000a00 */
[----:B----4-:R-:W3:Y:S04]  /*0320*/  LD.E.64 R16, desc[UR6][R10.64+0x4200] ;  /* 0x004200060a107980 */ /* 0x010ee8000c101b00 */
[----:B---3--:R3:W-:Y:S04]  /*0330*/  STS.64 [R0+0xa00], R16 ;  /* 0x000a001000007388 */ /* 0x0087e80000000a00 */
[----:B-----5:R-:W4:Y:S04]  /*0340*/  LD.E.64 R18, desc[UR6][R10.64+0x4300] ;  /* 0x004300060a127980 */ /* 0x020f28000c101b00 */
[----:B----4-:R-:W-:Y:S04]  /*0350*/  STS.64 [R0+0xb00], R18 ;  /* 0x000b001200007388 */ /* 0x010fe80000000a00 */
[----:B------:R-:W4:Y:S04]  /*0360*/  LD.E.64 R20, desc[UR6][R10.64+0x4400] ;  /* 0x004400060a147980 */ /* 0x000f28000c101b00 */
[----:B----4-:R-:W-:Y:S04]  /*0370*/  STS.64 [R0+0xc00], R20 ;  /* 0x000c001400007388 */ /* 0x010fe80000000a00 */
[----:B------:R-:W4:Y:S01]  /*0380*/  LD.E.64 R22, desc[UR6][R10.64+0x4500] ;  /* 0x004500060a167980 */ /* 0x000f22000c101b00 */
[----:B0-----:R-:W1:Y:S03]  /*0390*/  LDC.64 R8, c[0x0][0x388] ;  /* 0x0000e200ff087b82 */ /* 0x001e660000000a00 */
[----:B-1----:R-:W5:Y:S04]  /*03a0*/  LDG.E.64 R6, desc[UR6][R8.64] ;  /* 0x0000000608067981 */ /* 0x002f68000c1e1b00 */
[----:B----4-:R-:W-:Y:S04]  /*03b0*/  STS.64 [R0+0xd00], R22 ;  /* 0x000d001600007388 */ /* 0x010fe80000000a00 */
[----:B--2---:R-:W2:Y:S01]  /*03c0*/  LD.E.64 R12, desc[UR6][R10.64+0x4600] ;  /* 0x004600060a0c7980 */ /* 0x004ea2000c101b00 */
[----:B------:R-:W-:-:S04]  /*03d0*/  SHF.L.U32 R5, R69, 0x9, RZ ;  /* 0x0000000945057819 */ /* 0x000fc800000006ff */
[----:B------:R-:W-:-:S04]  /*03e0*/  LOP3.LUT R5, R5, 0xe00, RZ, 0xc0, !PT ;  /* 0x00000e0005057812 */ /* 0x000fc800078ec0ff */
[----:B---3--:R-:W-:Y:S01]  /*03f0*/  IADD3 R16, PT, PT, R5, R2, RZ ;  /* 0x0000000205107210 */ /* 0x008fe20007ffe0ff */
[----:B--2---:R0:W-:Y:S04]  /*0400*/  STS.64 [R0+0xe00], R12 ;  /* 0x000e000c00007388 */ /* 0x0041e80000000a00 */
[----:B------:R-:W2:Y:S01]  /*0410*/  LD.E.64 R14, desc[UR6][R10.64+0x4700] ;  /* 0x004700060a0e7980 */ /* 0x000ea2000c101b00 */
[----:B------:R-:W-:-:S05]  /*0420*/  LOP3.LUT R5, R16, R3, RZ, 0xfc, !PT ;  /* 0x0000000310057212 */ /* 0x000fca00078efcff */
[----:B-----5:R-:W-:Y:S01]  /*0430*/  IMAD.WIDE.U32 R6, R5, 0x4, R6 ;  /* 0x0000000405067825 */ /* 0x020fe200078e0006 */
[----:B--2---:R1:W-:Y:S04]  /*0440*/  STS.64 [R0+0xf00], R14 ;  /* 0x000f000e00007388 */ /* 0x0043e80000000a00 */
[----:B------:R-:W2:Y:S01]  /*0450*/  LD.E R16, desc[UR6][R6.64] ;  /* 0x0000000606107980 */ /* 0x000ea2000c101900 */
[----:B------:R-:W-:-:S05]  /*0460*/  SHF.L.U32 R5, R2, 0x2, RZ ;  /* 0x0000000202057819 */ /* 0x000fca00000006ff */
[----:B--2---:R-:W-:Y:S04]  /*0470*/  STS [R5+UR4+0x1000], R16 ;  /* 0x0010001005007988 */ /* 0x004fe80008000804 */
[----:B------:R-:W2:Y:S04]  /*0480*/  LD.E R8, desc[UR6][R6.64+0x80] ;  /* 0x0000800606087980 */ /* 0x000ea8000c101900 */
[----:B--2---:R2:W-:Y:S04]  /*0490*/  STS [R5+UR4+0x1080], R8 ;  /* 0x0010800805007988 */ /* 0x0045e80008000804 */
[----:B------:R-:W3:Y:S04]  /*04a0*/  LD.E R10, desc[UR6][R6.64+0x100] ;  /* 0x00010006060a7980 */ /* 0x000ee8000c101900 */
[----:B---3--:R3:W-:Y:S04]  /*04b0*/  STS [R5+UR4+0x1100], R10 ;  /* 0x0011000a05007988 */ /* 0x0087e80008000804 */
[----:B0-----:R-:W4:Y:S04]  /*04c0*/  LD.E R12, desc[UR6][R6.64+0x180] ;  /* 0x00018006060c7980 */ /* 0x001f28000c101900 */
[----:B----4-:R0:W-:Y:S04]  /*04d0*/  STS [R5+UR4+0x1180], R12 ;  /* 0x0011800c05007988 */ /* 0x0101e80008000804 */
[----:B------:R-:W4:Y:S04]  /*04e0*/  LD.E R18, desc[UR6][R6.64+0x200] ;  /* 0x0002000606127980 */ /* 0x000f28000c101900 */
[----:B----4-:R-:W-:Y:S04]  /*04f0*/  STS [R5+UR4+0x1200], R18 ;  /* 0x0012001205007988 */ /* 0x010fe80008000804 */
[----:B-1----:R-:W4:Y:S04]  /*0500*/  LD.E R0, desc[UR6][R6.64+0x280] ;  /* 0x0002800606007980 */ /* 0x002f28000c101900 */
[----:B----4-:R1:W-:Y:S04]  /*0510*/  STS [R5+UR4+0x1280], R0 ;  /* 0x0012800005007988 */ /* 0x0103e80008000804 */
[----:B------:R-:W4:Y:S04]  /*0520*/  LD.E R14, desc[UR6][R6.64+0x300] ;  /* 0x00030006060e7980 */ /* 0x000f28000c101900 */
[----:B----4-:R4:W-:Y:S04]  /*0530*/  STS [R5+UR4+0x1300], R14 ;  /* 0x0013000e05007988 */ /* 0x0109e80008000804 */
[----:B--2---:R-:W2:Y:S04]  /*0540*/  LD.E R8, desc[UR6][R6.64+0x380] ;  /* 0x0003800606087980 */ /* 0x004ea8000c101900 */
[----:B--2---:R2:W-:Y:S04]  /*0550*/  STS [R5+UR4+0x1380], R8 ;  /* 0x0013800805007988 */ /* 0x0045e80008000804 */
[----:B---3--:R-:W3:Y:S04]  /*0560*/  LD.E R10, desc[UR6][R6.64+0x400] ;  /* 0x00040006060a7980 */ /* 0x008ee8000c101900 */
[----:B---3--:R3:W-:Y:S04]  /*0570*/  STS [R5+UR4+0x1400], R10 ;  /* 0x0014000a05007988 */ /* 0x0087e80008000804 */
[----:B0-----:R-:W5:Y:S04]  /*0580*/  LD.E R12, desc[UR6][R6.64+0x480] ;  /* 0x00048006060c7980 */ /* 0x001f68000c101900 */
[----:B-----5:R0:W-:Y:S04]  /*0590*/  STS [R5+UR4+0x1480], R12 ;  /* 0x0014800c05007988 */ /* 0x0201e80008000804 */
[----:B------:R-:W5:Y:S04]  /*05a0*/  LD.E R16, desc[UR6][R6.64+0x500] ;  /* 0x0005000606107980 */ /* 0x000f68000c101900 */
[----:B-----5:R5:W-:Y:S04]  /*05b0*/  STS [R5+UR4+0x1500], R16 ;  /* 0x0015001005007988 */ /* 0x020be80008000804 */
        /* <DEDUP_REMOVED lines=25> */
[----:B----4-:R-:W-:Y:S04]  /*0750*/  STS [R5+UR4+0x1b80], R0 ;  /* 0x001b800005007988 */ /* 0x010fe80008000804 */
[----:B------:R-:W4:Y:S04]  /*0760*/  LD.E R14, desc[UR6][R6.64+0x4400] ;  /* 0x00440006060e7980 */ /* 0x000f28000c101900 */
[----:B----4-:R1:W-:Y:S04]  /*0770*/  STS [R5+UR4+0x1c00], R14 ;  /* 0x001c000e05007988 */ /* 0x0103e80008000804 */
[----:B--2---:R-:W2:Y:S04]  /*0780*/  LD.E R8, desc[UR6][R6.64+0x4480] ;  /* 0x0044800606087980 */ /* 0x004ea8000c101900 */
[----:B--2---:R2:W-:Y:S04]  /*0790*/  STS [R5+UR4+0x1c80], R8 ;  /* 0x001c800805007988 */ /* 0x0045e80008000804 */
[----:B---3--:R-:W3:Y:S04]  /*07a0*/  LD.E R10, desc[UR6][R6.64+0x4500] ;  /* 0x00450006060a7980 */ /* 0x008ee8000c101900 */
[----:B---3--:R-:W-:Y:S04]  /*07b0*/  STS [R5+UR4+0x1d00], R10 ;  /* 0x001d000a05007988 */ /* 0x008fe80008000804 */
[----:B0-----:R-:W3:Y:S04]  /*07c0*/  LD.E R12, desc[UR6][R6.64+0x4580] ;  /* 0x00458006060c7980 */ /* 0x001ee8000c101900 */
[----:B---3--:R-:W-:Y:S04]  /*07d0*/  STS [R5+UR4+0x1d80], R12 ;  /* 0x001d800c05007988 */ /* 0x008fe80008000804 */
[----:B-----5:R-:W3:Y:S04]  /*07e0*/  LD.E R16, desc[UR6][R6.64+0x4600] ;  /* 0x0046000606107980 */ /* 0x020ee8000c101900 */
[----:B---3--:R-:W-:Y:S04]  /*07f0*/  STS [R5+UR4+0x1e00], R16 ;  /* 0x001e001005007988 */ /* 0x008fe80008000804 */
[----:B------:R-:W3:Y:S04]  /*0800*/  LD.E R18, desc[UR6][R6.64+0x4680] ;  /* 0x0046800606127980 */ /* 0x000ee8000c101900 */
[----:B---3--:R-:W-:Y:S04]  /*0810*/  STS [R5+UR4+0x1e80], R18 ;  /* 0x001e801205007988 */ /* 0x008fe80008000804 */
[----:B-1----:R-:W3:Y:S01]  /*0820*/  LD.E R14, desc[UR6][R6.64+0x4700] ;  /* 0x00470006060e7980 */ /* 0x002ee2000c101900 */
[----:B------:R-:W0:Y:S01]  /*0830*/  LDC.64 R64, c[0x0][0x390] ;  /* 0x0000e400ff407b82 */ /* 0x000e220000000a00 */
[----:B--2---:R-:W-:-:S02]  /*0840*/  SHF.L.U32 R8, R2, 0xa, RZ ;  /* 0x0000000a02087819 */ /* 0x004fc400000006ff */
[----:B---3--:R-:W-:Y:S04]  /*0850*/  STS [R5+UR4+0x1f00], R14 ;  /* 0x001f000e05007988 */ /* 0x008fe80008000804 */
[----:B------:R1:W2:Y:S04]  /*0860*/  LD.E R28, desc[UR6][R6.64+0x4780] ;  /* 0x00478006061c7980 */ /* 0x0002a8000c101900 */
[----:B0-----:R-:W3:Y:S01]  /*0870*/  LDG.E.64 R64, desc[UR6][R64.64] ;  /* 0x0000000640407981 */ /* 0x001ee2000c1e1b00 */
[----:B------:R-:W-:Y:S02]  /*0880*/  SHF.L.U32 R0, R2, 0x7, RZ ;  /* 0x0000000702007819 */ /* 0x000fe400000006ff */
[----:B------:R-:W-:-:S02]  /*0890*/  LOP3.LUT R9, R8, 0x400, RZ, 0xc0, !PT ;  /* 0x0000040008097812 */ /* 0x000fc400078ec0ff */
[----:B------:R-:W-:Y:S02]  /*08a0*/  LOP3.LUT R66, R0, 0x1ff00, RZ, 0xc0, !PT ;  /* 0x0001ff0000427812 */ /* 0x000fe400078ec0ff */
[----:B------:R-:W-:Y:S02]  /*08b0*/  LOP3.LUT R0, R9, 0x1f800, R0, 0xf8, !PT ;  /* 0x0001f80009007812 */ /* 0x000fe400078ef800 */
[----:B-1----:R-:W-:Y:S02]  /*08c0*/  SHF.L.U32 R6, R2, 0x8, RZ ;  /* 0x0000000802067819 */ /* 0x002fe400000006ff */
[----:B------:R-:W-:Y:S02]  /*08d0*/  SHF.L.U32 R7, R69, 0x3, RZ ;  /* 0x0000000345077819 */ /* 0x000fe400000006ff */
[----:B------:R-:W-:-:S04]  /*08e0*/  LOP3.LUT R6, R6, 0x3f000, RZ, 0xc0, !PT ;  /* 0x0003f00006067812 */ /* 0x000fc800078ec0ff */
[----:B------:R-:W-:Y:S02]  /*08f0*/  IADD3 R3, PT, PT, R4, R3, R6 ;  /* 0x0000000304037210 */ /* 0x000fe40007ffe006 */
[----:B------:R-:W-:Y:S01]  /*0900*/  LOP3.LUT R4, R7, 0x38, RZ, 0xc0, !PT ;  /* 0x0000003807047812 */ /* 0x000fe200078ec0ff */
[----:B--2---:R0:W-:Y:S01]  /*0910*/  STS [R5+UR4+0x1f80], R28 ;  /* 0x001f801c05007988 */ /* 0x0041e20008000804 */
[----:B------:R-:W-:Y:S06]  /*0920*/  BAR.SYNC.DEFER_BLOCKING 0x0, 0x20 ;  /* 0x0000800000007b1d */ /* 0x000fec0000010000 */
[----:B------:R-:W-:Y:S04]  /*0930*/  LDS.128 R12, [R66+UR4] ;  /* 0x00000004420c7984 */ /* 0x000fe80008000c00 */
[----:B------:R-:W1:Y:S04]  /*0940*/  LDS.128 R52, [R0+UR4+0x1000] ;  /* 0x0010000400347984 */ /* 0x000e680008000c00 */
[----:B------:R-:W2:Y:S04]  /*0950*/  LDS.128 R36, [R0+UR4+0x1100] ;  /* 0x0011000400247984 */ /* 0x000ea80008000c00 */
[----:B------:R-:W4:Y:S04]  /*0960*/  LDS.128 R8, [R0+UR4+0x1200] ;  /* 0x0012000400087984 */ /* 0x000f280008000c00 */
[----:B------:R-:W5:Y:S04]  /*0970*/  LDS.128 R16, [R0+UR4+0x1300] ;  /* 0x0013000400107984 */ /* 0x000f680008000c00 */
[----:B------:R-:W-:Y:S04]  /*0980*/  LDS.128 R24, [R66+UR4+0x10] ;  /* 0x0000100442187984 */ /* 0x000fe80008000c00 */
[----:B------:R-:W3:Y:S04]  /*0990*/  LDS.128 R32, [R0+UR4+0x1010] ;  /* 0x0010100400207984 */ /* 0x000ee80008000c00 */
[----:B------:R-:W3:Y:S04]  /*09a0*/  LDS.128 R20, [R0+UR4+0x1110] ;  /* 0x0011100400147984 */ /* 0x000ee80008000c00 */
[----:B------:R-:W3:Y:S04]  /*09b0*/  LDS.128 R40, [R0+UR4+0x1210] ;  /* 0x0012100400287984 */ /* 0x000ee80008000c00 */
[----:B------:R-:W3:Y:S01]  /*09c0*/  LDS.128 R28, [R0+UR4+0x1310] ;  /* 0x00131004001c7984 */ /* 0x000ee20008000c00 */
[----:B0-----:R-:W-:-:S03]  /*09d0*/  LOP3.LUT R5, R5, 0x4, RZ, 0xc0, !PT ;  /* 0x0000000405057812 */ /* 0x001fc600078ec0ff */
[----:B------:R-:W-:Y:S04]  /*09e0*/  LDS.128 R48, [R66+UR4+0x20] ;  /* 0x0000200442307984 */ /* 0x000fe80008000c00 */
[----:B------:R-:W0:Y:S01]  /*09f0*/  LDS.128 R44, [R0+UR4+0x1020] ;  /* 0x00102004002c7984 */ /* 0x000e220008000c00 */
[C---:B-1----:R-:W-:Y:S01]  /*0a00*/  FFMA R52, R12.reuse, R52, RZ ;  /* 0x000000340c347223 */ /* 0x042fe200000000ff */
[----:B------:R-:W-:Y:S01]  /*0a10*/  IADD3 R3, PT, PT, R5, R3, R4 ;  /* 0x0000000305037210 */ /* 0x000fe20007ffe004 */
[C---:B--2---:R-:W-:Y:S02]  /*0a20*/  FFMA R36, R12.reuse, R36, RZ ;  /* 0x000000240c247223 */ /* 0x044fe400000000ff */
[C---:B------:R-:W-:Y:S01]  /*0a30*/  FFMA R53, R13.reuse, R53, R52 ;  /* 0x000000350d357223 */ /* 0x040fe20000000034 */
[----:B------:R-:W1:Y:S01]  /*0a40*/  LDS.128 R56, [R0+UR4+0x1120] ;  /* 0x0011200400387984 */ /* 0x000e620008000c00 */
[----:B----4-:R-:W-:Y:S01]  /*0a50*/  FFMA R8, R12, R8, RZ ;  /* 0x000000080c087223 */ /* 0x010fe200000000ff */
[----:B------:R-:W-:-:S02]  /*0a60*/  FFMA R37, R13, R37, R36 ;  /* 0x000000250d257223 */ /* 0x000fc40000000024 */
[----:B------:R-:W2:Y:S01]  /*0a70*/  LDS.128 R4, [R0+UR4+0x1220] ;  /* 0x0012200400047984 */ /* 0x000ea20008000c00 */
[----:B------:R-:W-:Y:S01]  /*0a80*/  FFMA R54, R14, R54, R53 ;  /* 0x000000360e367223 */ /* 0x000fe20000000035 */
[----:B------:R-:W-:Y:S01]  /*0a90*/  FFMA R9, R13, R9, R8 ;  /* 0x000000090d097223 */ /* 0x000fe20000000008 */
[----:B-----5:R-:W-:Y:S01]  /*0aa0*/  FFMA R16, R12, R16, RZ ;  /* 0x000000100c107223 */ /* 0x020fe200000000ff */
[C---:B------:R-:W-:Y:S01]  /*0ab0*/  FFMA R38, R14.reuse, R38, R37 ;  /* 0x000000260e267223 */ /* 0x040fe20000000025 */
[----:B------:R-:W-:Y:S01]  /*0ac0*/  FFMA R55, R15, R55, R54 ;  /* 0x000000370f377223 */ /* 0x000fe20000000036 */
[----:B------:R-:W-:Y:S01]  /*0ad0*/  FFMA R10, R14, R10, R9 ;  /* 0x0000000a0e0a7223 */ /* 0x000fe20000000009 */
[----:B------:R-:W-:Y:S01]  /*0ae0*/  FFMA R17, R13, R17, R16 ;  /* 0x000000110d117223 */ /* 0x000fe20000000010 */
[C---:B------:R-:W-:Y:S01]  /*0af0*/  FFMA R39, R15.reuse, R39, R38 ;  /* 0x000000270f277223 */ /* 0x040fe20000000026 */
[----:B---3--:R-:W-:Y:S01]  /*0b00*/  FFMA R32, R24, R32, R55 ;  /* 0x0000002018207223 */ /* 0x008fe20000000037 */
[----:B------:R-:W-:Y:S01]  /*0b10*/  FFMA R13, R15, R11, R10 ;  /* 0x0000000b0f0d7223 */ /* 0x000fe2000000000a */
[----:B------:R-:W3:Y:S01]  /*0b20*/  LDS.128 R52, [R0+UR4+0x1320] ;  /* 0x0013200400347984 */ /* 0x000ee20008000c00 */
[----:B------:R-:W-:Y:S01]  /*0b30*/  FFMA R18, R14, R18, R17 ;  /* 0x000000120e127223 */ /* 0x000fe20000000011 */
[----:B------:R-:W-:-:S02]  /*0b40*/  FFMA R20, R24, R20, R39 ;  /* 0x0000001418147223 */ /* 0x000fc40000000027 */
[----:B------:R-:W-:Y:S01]  /*0b50*/  LDS.128 R8, [R66+UR4+0x30] ;  /* 0x0000300442087984 */ /* 0x000fe20008000c00 */
[----:B------:R-:W-:Y:S01]  /*0b60*/  FFMA R19, R15, R19, R18 ;  /* 0x000000130f137223 */ /* 0x000fe20000000012 */
[----:B------:R-:W-:Y:S02]  /*0b70*/  FFMA R40, R24, R40, R13 ;  /* 0x0000002818287223 */ /* 0x000fe4000000000d */
[----:B------:R-:W4:Y:S01]  /*0b80*/  LDS.128 R36, [R0+UR4+0x1030] ;  /* 0x0010300400247984 */ /* 0x000f220008000c00 */
[----:B------:R-:W-:-:S03]  /*0b90*/  FFMA R33, R25, R33, R32 ;  /* 0x0000002119217223 */ /* 0x000fc60000000020 */
[----:B------:R-:W5:Y:S01]  /*0ba0*/  LDS.128 R12, [R0+UR4+0x1130] ;  /* 0x00113004000c7984 */ /* 0x000f620008000c00 */
[----:B------:R-:W-:Y:S01]  /*0bb0*/  FFMA R34, R26, R34, R33 ;  /* 0x000000221a227223 */ /* 0x000fe20000000021 */
[----:B------:R-:W-:Y:S02]  /*0bc0*/  FFMA R28, R24, R28, R19 ;  /* 0x0000001c181c7223 */ /* 0x000fe40000000013 */
[----:B------:R-:W5:Y:S01]  /*0bd0*/  LDS.128 R16, [R0+UR4+0x1230] ;  /* 0x0012300400107984 */ /* 0x000f620008000c00 */
[----:B------:R-:W-:Y:S01]  /*0be0*/  FFMA R21, R25, R21, R20 ;  /* 0x0000001519157223 */ /* 0x000fe20000000014 */
[----:B------:R-:W-:Y:S01]  /*0bf0*/  FFMA R61, R27, R35, R34 ;  /* 0x000000231b3d7223 */ /* 0x000fe20000000022 */
[C---:B------:R-:W-:Y:S01]  /*0c00*/  FFMA R41, R25.reuse, R41, R40 ;  /* 0x0000002919297223 */ /* 0x040fe20000000028 */
[----:B------:R-:W5:Y:S01]  /*0c10*/  LDS.128 R32, [R0+UR4+0x1330] ;  /* 0x0013300400207984 */ /* 0x000f620008000c00 */
[----:B------:R-:W-:Y:S01]  /*0c20*/  FFMA R29, R25, R29, R28 ;  /* 0x0000001d191d7223 */ /* 0x000fe2000000001c */
[C---:B------:R-:W-:Y:S01]  /*0c30*/  FFMA R22, R26.reuse, R22, R21 ;  /* 0x000000161a167223 */ /* 0x040fe20000000015 */
[----:B------:R-:W-:Y:S01]  /*0c40*/  FFMA R42, R26, R42, R41 ;  /* 0x0000002a1a2a7223 */ /* 0x000fe20000000029 */
[----:B0-----:R-:W-:Y:S01]  /*0c50*/  FFMA R44, R48, R44, R61 ;  /* 0x0000002c302c7223 */ /* 0x001fe2000000003d */
[----:B------:R-:W-:Y:S01]  /*0c60*/  FFMA R30, R26, R30, R29 ;  /* 0x0000001e1a1e7223 */ /* 0x000fe2000000001d */
[C---:B------:R-:W-:Y:S01]  /*0c70*/  FFMA R23, R27.reuse, R23, R22 ;  /* 0x000000171b177223 */ /* 0x040fe20000000016 */
[----:B------:R-:W-:Y:S01]  /*0c80*/  FFMA R25, R27, R43, R42 ;  /* 0x0000002b1b197223 */ /* 0x000fe2000000002a */
[----:B------:R-:W-:Y:S01]  /*0c90*/  FFMA R29, R49, R45, R44 ;  /* 0x0000002d311d7223 */ /* 0x000fe2000000002c */
[----:B------:R-:W-:Y:S01]  /*0ca0*/  FFMA R45, R27, R31, R30 ;  /* 0x0000001f1b2d7223 */ /* 0x000fe2000000001e */
[C---:B-1----:R-:W-:Y:S01]  /*0cb0*/  FFMA R56, R48.reuse, R56, R23 ;  /* 0x0000003830387223 */ /* 0x042fe20000000017 */
[----:B--2---:R-:W-:Y:S01]  /*0cc0*/  FFMA R4, R48, R4, R25 ;  /* 0x0000000430047223 */ /* 0x004fe20000000019 */
[----:B------:R-:W-:Y:S01]  /*0cd0*/  FFMA R46, R50, R46, R29 ;  /* 0x0000002e322e7223 */ /* 0x000fe2000000001d */
[----:B------:R-:W-:Y:S01]  /*0ce0*/  LDS.128 R40, [R66+UR4+0x40] ;  /* 0x0000400442287984 */ /* 0x000fe20008000c00 */
[----:B------:R-:W-:-:S03]  /*0cf0*/  FFMA R57, R49, R57, R56 ;  /* 0x0000003931397223 */ /* 0x000fc60000000038 */
[----:B------:R-:W0:Y:S04]  /*0d00*/  LDS.128 R20, [R0+UR4+0x1040] ;  /* 0x0010400400147984 */ /* 0x000e280008000c00 */
[----:B------:R-:W-:Y:S04]  /*0d10*/  LDS.128 R24, [R0+UR4+0x1140] ;  /* 0x0011400400187984 */ /* 0x000fe80008000c00 */
[----:B------:R-:W1:Y:S01]  /*0d20*/  LDS.128 R28, [R0+UR4+0x1240] ;  /* 0x00124004001c7984 */ /* 0x000e620008000c00 */
[----:B------:R-:W-:Y:S01]  /*0d30*/  FFMA R5, R49, R5, R4 ;  /* 0x0000000531057223 */ /* 0x000fe20000000004 */
[----:B------:R-:W-:Y:S01]  /*0d40*/  FFMA R58, R50, R58, R57 ;  /* 0x0000003a323a7223 */ /* 0x000fe20000000039 */
[C---:B------:R-:W-:Y:S01]  /*0d50*/  FFMA R57, R51.reuse, R47, R46 ;  /* 0x0000002f33397223 */ /* 0x040fe2000000002e */
[----:B---3--:R-:W-:Y:S01]  /*0d60*/  FFMA R52, R48, R52, R45 ;  /* 0x0000003430347223 */ /* 0x008fe2000000002d */
[----:B------:R-:W-:Y:S01]  /*0d70*/  FFMA R6, R50, R6, R5 ;  /* 0x0000000632067223 */ /* 0x000fe20000000005 */
[----:B------:R-:W-:Y:S01]  /*0d80*/  FFMA R61, R51, R59, R58 ;  /* 0x0000003b333d7223 */ /* 0x000fe2000000003a */
[C---:B----4-:R-:W-:Y:S01]  /*0d90*/  FFMA R36, R8.reuse, R36, R57 ;  /* 0x0000002408247223 */ /* 0x050fe20000000039 */
[----:B------:R-:W-:Y:S01]  /*0da0*/  FFMA R53, R49, R53, R52 ;  /* 0x0000003531357223 */ /* 0x000fe20000000034 */
[----:B------:R-:W-:Y:S01]  /*0db0*/  FFMA R49, R51, R7, R6 ;  /* 0x0000000733317223 */ /* 0x000fe20000000006 */
[----:B-----5:R-:W-:Y:S01]  /*0dc0*/  FFMA R12, R8, R12, R61 ;  /* 0x0000000c080c7223 */ /* 0x020fe2000000003d */
[----:B------:R-:W2:Y:S01]  /*0dd0*/  LDS.128 R44, [R0+UR4+0x1340] ;  /* 0x00134004002c7984 */ /* 0x000ea20008000c00 */
[----:B------:R-:W-:-:S03]  /*0de0*/  FFMA R37, R9, R37, R36 ;  /* 0x0000002509257223 */ /* 0x000fc60000000024 */
[----:B------:R-:W-:Y:S04]  /*0df0*/  LDS.128 R4, [R66+UR4+0x50] ;  /* 0x0000500442047984 */ /* 0x000fe80008000c00 */
[----:B------:R-:W3:Y:S04]  /*0e00*/  LDS.128 R56, [R0+UR4+0x1050] ;  /* 0x0010500400387984 */ /* 0x000ee80008000c00 */
[----:B------:R-:W4:Y:S01]  /*0e10*/  LDS.128 R60, [R0+UR4+0x1150] ;  /* 0x00115004003c7984 */ /* 0x000f220008000c00 */
[----:B------:R-:W-:Y:S01]  /*0e20*/  FFMA R54, R50, R54, R53 ;  /* 0x0000003632367223 */ /* 0x000fe20000000035 */
[----:B------:R-:W-:Y:S01]  /*0e30*/  FFMA R38, R10, R38, R37 ;  /* 0x000000260a267223 */ /* 0x000fe20000000025 */
[----:B------:R-:W-:-:S02]  /*0e40*/  FFMA R16, R8, R16, R49 ;  /* 0x0000001008107223 */ /* 0x000fc40000000031 */
[----:B------:R-:W-:Y:S01]  /*0e50*/  FFMA R55, R51, R55, R54 ;  /* 0x0000003733377223 */ /* 0x000fe20000000036 */
[----:B------:R-:W-:Y:S01]  /*0e60*/  FFMA R49, R11, R39, R38 ;  /* 0x000000270b317223 */ /* 0x000fe20000000026 */
[C---:B------:R-:W-:Y:S01]  /*0e70*/  FFMA R17, R9.reuse, R17, R16 ;  /* 0x0000001109117223 */ /* 0x040fe20000000010 */
        /* <DEDUP_REMOVED lines=8> */
[C---:B------:R-:W-:Y:S01]  /*0f00*/  FFMA R15, R11.reuse, R15, R14 ;  /* 0x0000000f0b0f7223 */ /* 0x040fe2000000000e */
[----:B------:R-:W-:Y:S01]  /*0f10*/  LDS.128 R48, [R0+UR4+0x1160] ;  /* 0x0011600400307984 */ /* 0x000fe20008000c00 */
[----:B------:R-:W-:Y:S01]  /*0f20*/  FFMA R34, R10, R34, R33 ;  /* 0x000000220a227223 */ /* 0x000fe20000000021 */
[C---:B-1----:R-:W-:Y:S01]  /*0f30*/  FFMA R28, R40.reuse, R28, R19 ;  /* 0x0000001c281c7223 */ /* 0x042fe20000000013 */
[----:B------:R-:W-:Y:S01]  /*0f40*/  FFMA R24, R40, R24, R15 ;  /* 0x0000001828187223 */ /* 0x000fe2000000000f */
[----:B------:R-:W0:Y:S01]  /*0f50*/  LDS.128 R16, [R66+UR4+0x60] ;  /* 0x0000600442107984 */ /* 0x000e220008000c00 */
[----:B------:R-:W-:Y:S01]  /*0f60*/  FFMA R35, R11, R35, R34 ;  /* 0x000000230b237223 */ /* 0x000fe20000000022 */
[----:B------:R-:W-:-:S02]  /*0f70*/  FFMA R21, R41, R21, R20 ;  /* 0x0000001529157223 */ /* 0x000fc40000000014 */
[----:B------:R-:W1:Y:S01]  /*0f80*/  LDS.128 R8, [R0+UR4+0x1350] ;  /* 0x0013500400087984 */ /* 0x000e620008000c00 */
[----:B------:R-:W-:-:S03]  /*0f90*/  FFMA R25, R41, R25, R24 ;  /* 0x0000001929197223 */ /* 0x000fc60000000018 */
[----:B------:R-:W1:Y:S01]  /*0fa0*/  LDS.128 R12, [R0+UR4+0x1060] ;  /* 0x00106004000c7984 */ /* 0x000e620008000c00 */
[----:B------:R-:W-:-:S03]  /*0fb0*/  FFMA R22, R42, R22, R21 ;  /* 0x000000162a167223 */ /* 0x000fc60000000015 */
[----:B------:R-:W1:Y:S01]  /*0fc0*/  LDS.128 R52, [R0+UR4+0x1260] ;  /* 0x0012600400347984 */ /* 0x000e620008000c00 */
[----:B------:R-:W-:Y:S01]  /*0fd0*/  FFMA R26, R42, R26, R25 ;  /* 0x0000001a2a1a7223 */ /* 0x000fe20000000019 */
[----:B------:R-:W-:-:S03]  /*0fe0*/  FFMA R23, R43, R23, R22 ;  /* 0x000000172b177223 */ /* 0x000fc60000000016 */
[----:B------:R-:W-:Y:S01]  /*0ff0*/  FFMA R27, R43, R27, R26 ;  /* 0x0000001b2b1b7223 */ /* 0x000fe2000000001a */
[----:B------:R-:W-:Y:S01]  /*1000*/  FFMA R29, R41, R29, R28 ;  /* 0x0000001d291d7223 */ /* 0x000fe2000000001c */
[----:B--2---:R-:W-:Y:S01]  /*1010*/  FFMA R44, R40, R44, R35 ;  /* 0x0000002c282c7223 */ /* 0x004fe20000000023 */
[C---:B---3--:R-:W-:Y:S01]  /*1020*/  FFMA R56, R4.reuse, R56, R23 ;  /* 0x0000003804387223 */ /* 0x048fe20000000017 */
[----:B----4-:R-:W-:Y:S01]  /*1030*/  FFMA R60, R4, R60, R27 ;  /* 0x0000003c043c7223 */ /* 0x010fe2000000001b */
[----:B------:R-:W-:Y:S01]  /*1040*/  LDS.128 R20, [R0+UR4+0x1360] ;  /* 0x0013600400147984 */ /* 0x000fe20008000c00 */
[----:B------:R-:W-:-:S03]  /*1050*/  FFMA R30, R42, R30, R29 ;  /* 0x0000001e2a1e7223 */ /* 0x000fc6000000001d */
[----:B------:R-:W-:Y:S04]  /*1060*/  LDS.128 R24, [R66+UR4+0x70] ;  /* 0x0000700442187984 */ /* 0x000fe80008000c00 */
[----:B------:R-:W2:Y:S01]  /*1070*/  LDS.128 R32, [R0+UR4+0x1170] ;  /* 0x0011700400207984 */ /* 0x000ea20008000c00 */
[----:B------:R-:W-:Y:S01]  /*1080*/  FFMA R45, R41, R45, R44 ;  /* 0x0000002d292d7223 */ /* 0x000fe2000000002c */
[----:B------:R-:W-:Y:S01]  /*1090*/  FFMA R41, R43, R31, R30 ;  /* 0x0000001f2b297223 */ /* 0x000fe2000000001e */
[C---:B------:R-:W-:Y:S01]  /*10a0*/  FFMA R61, R5.reuse, R61, R60 ;  /* 0x0000003d053d7223 */ /* 0x040fe2000000003c */
[----:B------:R-:W3:Y:S01]  /*10b0*/  LDS.128 R28, [R0+UR4+0x1070] ;  /* 0x00107004001c7984 */ /* 0x000ee20008000c00 */
[----:B------:R-:W-:Y:S01]  /*10c0*/  FFMA R46, R42, R46, R45 ;  /* 0x0000002e2a2e7223 */ /* 0x000fe2000000002d */
[----:B-----5:R-:W-:Y:S01]  /*10d0*/  FFMA R36, R4, R36, R41 ;  /* 0x0000002404247223 */ /* 0x020fe20000000029 */
[C---:B------:R-:W-:Y:S01]  /*10e0*/  FFMA R62, R6.reuse, R62, R61 ;  /* 0x0000003e063e7223 */ /* 0x040fe2000000003d */
[----:B------:R-:W-:Y:S01]  /*10f0*/  FFMA R57, R5, R57, R56 ;  /* 0x0000003905397223 */ /* 0x000fe20000000038 */
[----:B------:R-:W-:Y:S01]  /*1100*/  FFMA R47, R43, R47, R46 ;  /* 0x0000002f2b2f7223 */ /* 0x000fe2000000002e */
[----:B------:R-:W-:Y:S01]  /*1110*/  FFMA R37, R5, R37, R36 ;  /* 0x0000002505257223 */ /* 0x000fe20000000024 */
[C---:B------:R-:W-:Y:S01]  /*1120*/  FFMA R43, R7.reuse, R63, R62 ;  /* 0x0000003f072b7223 */ /* 0x040fe2000000003e */
[C---:B------:R-:W-:Y:S01]  /*1130*/  FFMA R58, R6.reuse, R58, R57 ;  /* 0x0000003a063a7223 */ /* 0x040fe20000000039 */
[----:B------:R-:W4:Y:S01]  /*1140*/  LDS.128 R60, [R0+UR4+0x1370] ;  /* 0x00137004003c7984 */ /* 0x000f220008000c00 */
[----:B------:R-:W-:Y:S01]  /*1150*/  FFMA R38, R6, R38, R37 ;  /* 0x0000002606267223 */ /* 0x000fe20000000025 */
[----:B0-----:R-:W-:Y:S01]  /*1160*/  FFMA R48, R16, R48, R43 ;  /* 0x0000003010307223 */ /* 0x001fe2000000002b */
[----:B------:R-:W-:-:S02]  /*1170*/  FFMA R41, R7, R59, R58 ;  /* 0x0000003b07297223 */ /* 0x000fc4000000003a */
[----:B------:R-:W-:Y:S01]  /*1180*/  FFMA R39, R7, R39, R38 ;  /* 0x0000002707277223 */ /* 0x000fe20000000026 */
[----:B-1----:R-:W-:Y:S01]  /*1190*/  FFMA R8, R4, R8, R47 ;  /* 0x0000000804087223 */ /* 0x002fe2000000002f */
[----:B------:R-:W0:Y:S01]  /*11a0*/  LDS.128 R56, [R0+UR4+0x1270] ;  /* 0x0012700400387984 */ /* 0x000e220008000c00 */
[C---:B------:R-:W-:Y:S01]  /*11b0*/  FFMA R12, R16.reuse, R12, R41 ;  /* 0x0000000c100c7223 */ /* 0x040fe20000000029 */
[----:B------:R-:W-:Y:S01]  /*11c0*/  FFMA R49, R17, R49, R48 ;  /* 0x0000003111317223 */ /* 0x000fe20000000030 */
[----:B------:R-:W-:Y:S01]  /*11d0*/  FFMA R52, R16, R52, R39 ;  /* 0x0000003410347223 */ /* 0x000fe20000000027 */
[----:B------:R-:W-:Y:S01]  /*11e0*/  FFMA R9, R5, R9, R8 ;  /* 0x0000000905097223 */ /* 0x000fe20000000008 */
[----:B------:R-:W-:Y:S01]  /*11f0*/  LDS.128 R44, [R66+UR4+0x80] ;  /* 0x00008004422c7984 */ /* 0x000fe20008000c00 */
[----:B------:R-:W-:-:S03]  /*1200*/  FFMA R50, R18, R50, R49 ;  /* 0x0000003212327223 */ /* 0x000fc60000000031 */
[----:B------:R-:W1:Y:S01]  /*1210*/  LDS.128 R36, [R0+UR4+0x1080] ;  /* 0x0010800400247984 */ /* 0x000e620008000c00 */
[----:B------:R-:W-:-:S03]  /*1220*/  FFMA R53, R17, R53, R52 ;  /* 0x0000003511357223 */ /* 0x000fc60000000034 */
[----:B------:R-:W5:Y:S01]  /*1230*/  LDS.128 R40, [R0+UR4+0x1180] ;  /* 0x0011800400287984 */ /* 0x000f620008000c00 */
[----:B------:R-:W-:Y:S01]  /*1240*/  FFMA R10, R6, R10, R9 ;  /* 0x0000000a060a7223 */ /* 0x000fe20000000009 */
[----:B------:R-:W-:Y:S01]  /*1250*/  FFMA R54, R18, R54, R53 ;  /* 0x0000003612367223 */ /* 0x000fe20000000035 */
[----:B------:R-:W-:Y:S02]  /*1260*/  FFMA R51, R19, R51, R50 ;  /* 0x0000003313337223 */ /* 0x000fe40000000032 */
[----:B------:R-:W-:Y:S01]  /*1270*/  FFMA R11, R7, R11, R10 ;  /* 0x0000000b070b7223 */ /* 0x000fe2000000000a */
[----:B------:R-:W-:Y:S01]  /*1280*/  FFMA R13, R17, R13, R12 ;  /* 0x0000000d110d7223 */ /* 0x000fe2000000000c */
[----:B------:R-:W-:Y:S01]  /*1290*/  FFMA R67, R19, R55, R54 ;  /* 0x0000003713437223 */ /* 0x000fe20000000036 */
[----:B--2---:R-:W-:Y:S01]  /*12a0*/  FFMA R32, R24, R32, R51 ;  /* 0x0000002018207223 */ /* 0x004fe20000000033 */
[----:B------:R-:W-:Y:S01]  /*12b0*/  FFMA R20, R16, R20, R11 ;  /* 0x0000001410147223 */ /* 0x000fe2000000000b */
[----:B------:R-:W2:Y:S01]  /*12c0*/  LDS.128 R48, [R0+UR4+0x1280] ;  /* 0x0012800400307984 */ /* 0x000ea20008000c00 */
[----:B------:R-:W-:-:S03]  /*12d0*/  FFMA R14, R18, R14, R13 ;  /* 0x0000000e120e7223 */ /* 0x000fc6000000000d */
[----:B------:R-:W2:Y:S01]  /*12e0*/  LDS.128 R52, [R0+UR4+0x1380] ;  /* 0x0013800400347984 */ /* 0x000ea20008000c00 */
[----:B------:R-:W-:Y:S01]  /*12f0*/  FFMA R21, R17, R21, R20 ;  /* 0x0000001511157223 */ /* 0x000fe20000000014 */
[----:B------:R-:W-:Y:S01]  /*1300*/  FFMA R15, R19, R15, R14 ;  /* 0x0000000f130f7223 */ /* 0x000fe2000000000e */
[----:B------:R-:W-:Y:S01]  /*1310*/  FFMA R33, R25, R33, R32 ;  /* 0x0000002119217223 */ /* 0x000fe20000000020 */
[----:B------:R-:W-:Y:S01]  /*1320*/  LDS.128 R4, [R66+UR4+0x90] ;  /* 0x0000900442047984 */ /* 0x000fe20008000c00 */
[----:B------:R-:W-:Y:S01]  /*1330*/  FFMA R22, R18, R22, R21 ;  /* 0x0000001612167223 */ /* 0x000fe20000000015 */
[----:B---3--:R-:W-:Y:S02]  /*1340*/  FFMA R28, R24, R28, R15 ;  /* 0x0000001c181c7223 */ /* 0x008fe4000000000f */
[----:B------:R-:W3:Y:S01]  /*1350*/  LDS.128 R8, [R0+UR4+0x1090] ;  /* 0x0010900400087984 */ /* 0x000ee20008000c00 */
[----:B------:R-:W-:Y:S01]  /*1360*/  FFMA R23, R19, R23, R22 ;  /* 0x0000001713177223 */ /* 0x000fe20000000016 */
[----:B------:R-:W-:-:S02]  /*1370*/  FFMA R29, R25, R29, R28 ;  /* 0x0000001d191d7223 */ /* 0x000fc4000000001c */
[----:B------:R-:W3:Y:S01]  /*1380*/  LDS.128 R12, [R0+UR4+0x1190] ;  /* 0x00119004000c7984 */ /* 0x000ee20008000c00 */
[----:B----4-:R-:W-:Y:S01]  /*1390*/  FFMA R60, R24, R60, R23 ;  /* 0x0000003c183c7223 */ /* 0x010fe20000000017 */
[C---:B------:R-:W-:Y:S02]  /*13a0*/  FFMA R30, R26.reuse, R30, R29 ;  /* 0x0000001e1a1e7223 */ /* 0x040fe4000000001d */
[----:B------:R-:W4:Y:S01]  /*13b0*/  LDS.128 R16, [R0+UR4+0x1290] ;  /* 0x0012900400107984 */ /* 0x000f220008000c00 */
[----:B------:R-:W-:-:S03]  /*13c0*/  FFMA R34, R26, R34, R33 ;  /* 0x000000221a227223 */ /* 0x000fc60000000021 */
[----:B------:R-:W4:Y:S01]  /*13d0*/  LDS.128 R20, [R0+UR4+0x1390] ;  /* 0x0013900400147984 */ /* 0x000f220008000c00 */
[C---:B------:R-:W-:Y:S01]  /*13e0*/  FFMA R31, R27.reuse, R31, R30 ;  /* 0x0000001f1b1f7223 */ /* 0x040fe2000000001e */
[----:B------:R-:W-:Y:S01]  /*13f0*/  FFMA R35, R27, R35, R34 ;  /* 0x000000231b237223 */ /* 0x000fe20000000022 */
[----:B0-----:R-:W-:Y:S01]  /*1400*/  FFMA R56, R24, R56, R67 ;  /* 0x0000003818387223 */ /* 0x001fe20000000043 */
[C---:B------:R-:W-:Y:S01]  /*1410*/  FFMA R61, R25.reuse, R61, R60 ;  /* 0x0000003d193d7223 */ /* 0x040fe2000000003c */
[C---:B-1----:R-:W-:Y:S01]  /*1420*/  FFMA R36, R44.reuse, R36, R31 ;  /* 0x000000242c247223 */ /* 0x042fe2000000001f */
[----:B-----5:R-:W-:Y:S01]  /*1430*/  FFMA R40, R44, R40, R35 ;  /* 0x000000282c287223 */ /* 0x020fe20000000023 */
[----:B------:R-:W-:Y:S01]  /*1440*/  FFMA R57, R25, R57, R56 ;  /* 0x0000003919397223 */ /* 0x000fe20000000038 */
[C---:B------:R-:W-:Y:S01]  /*1450*/  FFMA R62, R26.reuse, R62, R61 ;  /* 0x0000003e1a3e7223 */ /* 0x040fe2000000003d */
[C---:B------:R-:W-:Y:S01]  /*1460*/  FFMA R37, R45.reuse, R37, R36 ;  /* 0x000000252d257223 */ /* 0x040fe20000000024 */
[----:B------:R-:W-:Y:S01]  /*1470*/  FFMA R41, R45, R41, R40 ;  /* 0x000000292d297223 */ /* 0x000fe20000000028 */
[----:B------:R-:W-:Y:S01]  /*1480*/  FFMA R58, R26, R58, R57 ;  /* 0x0000003a1a3a7223 */ /* 0x000fe20000000039 */
[C---:B------:R-:W-:Y:S01]  /*1490*/  FFMA R63, R27.reuse, R63, R62 ;  /* 0x0000003f1b3f7223 */ /* 0x040fe2000000003e */
[C---:B------:R-:W-:Y:S01]  /*14a0*/  FFMA R38, R46.reuse, R38, R37 ;  /* 0x000000262e267223 */ /* 0x040fe20000000025 */
[----:B------:R-:W-:Y:S01]  /*14b0*/  FFMA R42, R46, R42, R41 ;  /* 0x0000002a2e2a7223 */ /* 0x000fe20000000029 */
[----:B------:R-:W-:Y:S01]  /*14c0*/  FFMA R59, R27, R59, R58 ;  /* 0x0000003b1b3b7223 */ /* 0x000fe2000000003a */
[----:B------:R-:W-:Y:S01]  /*14d0*/  LDS.128 R28, [R0+UR4+0x10a0] ;  /* 0x0010a004001c7984 */ /* 0x000fe20008000c00 */
[C---:B------:R-:W-:Y:S01]  /*14e0*/  FFMA R57, R47.reuse, R39, R38 ;  /* 0x000000272f397223 */ /* 0x040fe20000000026 */
[----:B------:R-:W-:Y:S01]  /*14f0*/  FFMA R61, R47, R43, R42 ;  /* 0x0000002b2f3d7223 */ /* 0x000fe2000000002a */
[C---:B--2---:R-:W-:Y:S01]  /*1500*/  FFMA R48, R44.reuse, R48, R59 ;  /* 0x000000302c307223 */ /* 0x044fe2000000003b */
[----:B------:R-:W-:Y:S01]  /*1510*/  FFMA R52, R44, R52, R63 ;  /* 0x000000342c347223 */ /* 0x000fe2000000003f */
[----:B------:R-:W0:Y:S04]  /*1520*/  LDS.128 R24, [R66+UR4+0xa0] ;  /* 0x0000a00442187984 */ /* 0x000e280008000c00 */
[----:B------:R-:W1:Y:S01]  /*1530*/  LDS.128 R32, [R0+UR4+0x11a0] ;  /* 0x0011a00400207984 */ /* 0x000e620008000c00 */
[----:B------:R-:W-:-:S03]  /*1540*/  FFMA R49, R45, R49, R48 ;  /* 0x000000312d317223 */ /* 0x000fc60000000030 */
[----:B------:R-:W2:Y:S01]  /*1550*/  LDS.128 R36, [R0+UR4+0x12a0] ;  /* 0x0012a00400247984 */ /* 0x000ea20008000c00 */
[----:B------:R-:W-:-:S03]  /*1560*/  FFMA R53, R45, R53, R52 ;  /* 0x000000352d357223 */ /* 0x000fc60000000034 */
[----:B------:R-:W5:Y:S01]  /*1570*/  LDS.128 R40, [R0+UR4+0x13a0] ;  /* 0x0013a00400287984 */ /* 0x000f620008000c00 */
[C---:B------:R-:W-:Y:S01]  /*1580*/  FFMA R50, R46.reuse, R50, R49 ;  /* 0x000000322e327223 */ /* 0x040fe20000000031 */
[----:B------:R-:W-:-:S03]  /*1590*/  FFMA R54, R46, R54, R53 ;  /* 0x000000362e367223 */ /* 0x000fc60000000035 */
[C---:B------:R-:W-:Y:S01]  /*15a0*/  FFMA R51, R47.reuse, R51, R50 ;  /* 0x000000332f337223 */ /* 0x040fe20000000032 */
[----:B------:R-:W-:Y:S01]  /*15b0*/  FFMA R55, R47, R55, R54 ;  /* 0x000000372f377223 */ /* 0x000fe20000000036 */
[C---:B---3--:R-:W-:Y:S01]  /*15c0*/  FFMA R8, R4.reuse, R8, R57 ;  /* 0x0000000804087223 */ /* 0x048fe20000000039 */
[C---:B------:R-:W-:Y:S01]  /*15d0*/  FFMA R12, R4.reuse, R12, R61 ;  /* 0x0000000c040c7223 */ /* 0x040fe2000000003d */
[C---:B----4-:R-:W-:Y:S01]  /*15e0*/  FFMA R16, R4.reuse, R16, R51 ;  /* 0x0000001004107223 */ /* 0x050fe20000000033 */
[----:B------:R-:W-:Y:S01]  /*15f0*/  FFMA R20, R4, R20, R55 ;  /* 0x0000001404147223 */ /* 0x000fe20000000037 */
[----:B------:R-:W-:Y:S04]  /*1600*/  LDS.128 R44, [R66+UR4+0xb0] ;  /* 0x0000b004422c7984 */ /* 0x000fe80008000c00 */
[----:B------:R-:W3:Y:S04]  /*1610*/  LDS.128 R60, [R0+UR4+0x10b0] ;  /* 0x0010b004003c7984 */ /* 0x000ee80008000c00 */
[----:B------:R-:W4:Y:S04]  /*1620*/  LDS.128 R56, [R0+UR4+0x11b0] ;  /* 0x0011b00400387984 */ /* 0x000f280008000c00 */
[----:B------:R-:W4:Y:S04]  /*1630*/  LDS.128 R52, [R0+UR4+0x12b0] ;  /* 0x0012b00400347984 */ /* 0x000f280008000c00 */
[----:B------:R-:W4:Y:S01]  /*1640*/  LDS.128 R48, [R0+UR4+0x13b0] ;  /* 0x0013b00400307984 */ /* 0x000f220008000c00 */
[C---:B------:R-:W-:Y:S01]  /*1650*/  FFMA R9, R5.reuse, R9, R8 ;  /* 0x0000000905097223 */ /* 0x040fe20000000008 */
[C---:B------:R-:W-:Y:S01]  /*1660*/  FFMA R13, R5.reuse, R13, R12 ;  /* 0x0000000d050d7223 */ /* 0x040fe2000000000c */
[C---:B------:R-:W-:Y:S01]  /*1670*/  FFMA R17, R5.reuse, R17, R16 ;  /* 0x0000001105117223 */ /* 0x040fe20000000010 */
[----:B------:R-:W-:Y:S01]  /*1680*/  FFMA R21, R5, R21, R20 ;  /* 0x0000001505157223 */ /* 0x000fe20000000014 */
        /* <DEDUP_REMOVED lines=8> */
[C---:B0-----:R-:W-:Y:S01]  /*1710*/  FFMA R28, R24.reuse, R28, R11 ;  /* 0x0000001c181c7223 */ /* 0x041fe2000000000b */
[C---:B-1----:R-:W-:Y:S01]  /*1720*/  FFMA R32, R24.reuse, R32, R15 ;  /* 0x0000002018207223 */ /* 0x042fe2000000000f */
[C---:B--2---:R-:W-:Y:S01]  /*1730*/  FFMA R36, R24.reuse, R36, R19 ;  /* 0x0000002418247223 */ /* 0x044fe20000000013 */
[----:B-----5:R-:W-:Y:S01]  /*1740*/  FFMA R40, R24, R40, R23 ;  /* 0x0000002818287223 */ /* 0x020fe20000000017 */
[----:B------:R-:W-:Y:S01]  /*1750*/  LDS.128 R12, [R66+UR4+0xc0] ;  /* 0x0000c004420c7984 */ /* 0x000fe20008000c00 */
[----:B------:R-:W-:-:S03]  /*1760*/  FFMA R29, R25, R29, R28 ;  /* 0x0000001d191d7223 */ /* 0x000fc6000000001c */
[----:B------:R-:W0:Y:S01]  /*1770*/  LDS.128 R4, [R0+UR4+0x10c0] ;  /* 0x0010c00400047984 */ /* 0x000e220008000c00 */
[----:B------:R-:W-:-:S03]  /*1780*/  FFMA R33, R25, R33, R32 ;  /* 0x0000002119217223 */ /* 0x000fc60000000020 */
[----:B------:R-:W1:Y:S01]  /*1790*/  LDS.128 R20, [R0+UR4+0x11c0] ;  /* 0x0011c00400147984 */ /* 0x000e620008000c00 */
[----:B------:R-:W-:-:S03]  /*17a0*/  FFMA R37, R25, R37, R36 ;  /* 0x0000002519257223 */ /* 0x000fc60000000024 */
[----:B------:R-:W2:Y:S01]  /*17b0*/  LDS.128 R16, [R0+UR4+0x12c0] ;  /* 0x0012c00400107984 */ /* 0x000ea20008000c00 */
[----:B------:R-:W-:-:S03]  /*17c0*/  FFMA R41, R25, R41, R40 ;  /* 0x0000002919297223 */ /* 0x000fc60000000028 */
[----:B------:R-:W5:Y:S01]  /*17d0*/  LDS.128 R8, [R0+UR4+0x13c0] ;  /* 0x0013c00400087984 */ /* 0x000f620008000c00 */
        /* <DEDUP_REMOVED lines=8> */
[C---:B---3--:R-:W-:Y:S01]  /*1860*/  FFMA R60, R44.reuse, R60, R31 ;  /* 0x0000003c2c3c7223 */ /* 0x048fe2000000001f */
[C---:B----4-:R-:W-:Y:S01]  /*1870*/  FFMA R56, R44.reuse, R56, R35 ;  /* 0x000000382c387223 */ /* 0x050fe20000000023 */
[C---:B------:R-:W-:Y:S01]  /*1880*/  FFMA R52, R44.reuse, R52, R39 ;  /* 0x000000342c347223 */ /* 0x040fe20000000027 */
        /* <DEDUP_REMOVED lines=23> */
[C---:B------:R-:W-:Y:S01]  /*1a00*/  FFMA R5, R13.reuse, R5, R4 ;  /* 0x000000050d057223 */ /* 0x040fe20000000004 */
[----:B------:R-:W-:-:S02]  /*1a10*/  FFMA R21, R13, R21, R20 ;  /* 0x000000150d157223 */ /* 0x000fc40000000014 */
[----:B------:R-:W0:Y:S01]  /*1a20*/  LDS.128 R48, [R0+UR4+0x10e0] ;  /* 0x0010e00400307984 */ /* 0x000e220008000c00 */
[C---:B------:R-:W-:Y:S01]  /*1a30*/  FFMA R17, R13.reuse, R17, R16 ;  /* 0x000000110d117223 */ /* 0x040fe20000000010 */
[----:B------:R-:W-:Y:S02]  /*1a40*/  FFMA R9, R13, R9, R8 ;  /* 0x000000090d097223 */ /* 0x000fe40000000008 */
[----:B------:R-:W1:Y:S04]  /*1a50*/  LDS.128 R52, [R0+UR4+0x11e0] ;  /* 0x0011e00400347984 */ /* 0x000e680008000c00 */
[----:B------:R-:W2:Y:S04]  /*1a60*/  LDS.128 R56, [R0+UR4+0x12e0] ;  /* 0x0012e00400387984 */ /* 0x000ea80008000c00 */
        /* <DEDUP_REMOVED lines=46> */
[----:B------:R-:W-:Y:S01]  /*1d50*/  SHF.L.U32 R2, R2, 0x5, RZ ;  /* 0x0000000502027819 */ /* 0x000fe200000006ff */
[C---:B---3--:R-:W-:Y:S01]  /*1d60*/  FFMA R16, R4.reuse, R16, R51 ;  /* 0x0000001004107223 */ /* 0x048fe20000000033 */
[----:B----4-:R-:W-:-:S02]  /*1d70*/  FFMA R12, R4, R12, R55 ;  /* 0x0000000c040c7223 */ /* 0x010fc40000000037 */
[----:B------:R-:W-:Y:S01]  /*1d80*/  LOP3.LUT R2, R2, 0x1c0, RZ, 0xc0, !PT ;  /* 0x000001c002027812 */ /* 0x000fe200078ec0ff */
[C---:B------:R-:W-:Y:S01]  /*1d90*/  FFMA R8, R4.reuse, R8, R59 ;  /* 0x0000000804087223 */ /* 0x040fe2000000003b */
[----:B------:R-:W-:Y:S01]  /*1da0*/  FFMA R20, R4, R20, R63 ;  /* 0x0000001404147223 */ /* 0x000fe2000000003f */
[C---:B------:R-:W-:Y:S01]  /*1db0*/  FFMA R17, R5.reuse, R17, R16 ;  /* 0x0000001105117223 */ /* 0x040fe20000000010 */
[C---:B------:R-:W-:Y:S01]  /*1dc0*/  FFMA R13, R5.reuse, R13, R12 ;  /* 0x0000000d050d7223 */ /* 0x040fe2000000000c */
[C---:B------:R-:W-:Y:S01]  /*1dd0*/  FFMA R9, R5.reuse, R9, R8 ;  /* 0x0000000905097223 */ /* 0x040fe20000000008 */
[----:B------:R-:W-:Y:S01]  /*1de0*/  FFMA R21, R5, R21, R20 ;  /* 0x0000001505157223 */ /* 0x000fe20000000014 */
[----:B------:R-:W-:Y:S01]  /*1df0*/  IADD3 R2, PT, PT, R2, R3, RZ ;  /* 0x0000000302027210 */ /* 0x000fe20007ffe0ff */
[C---:B------:R-:W-:Y:S01]  /*1e00*/  FFMA R18, R6.reuse, R18, R17 ;  /* 0x0000001206127223 */ /* 0x040fe20000000011 */
[C---:B------:R-:W-:Y:S01]  /*1e10*/  FFMA R14, R6.reuse, R14, R13 ;  /* 0x0000000e060e7223 */ /* 0x040fe2000000000d */
[C---:B------:R-:W-:Y:S01]  /*1e20*/  FFMA R10, R6.reuse, R10, R9 ;  /* 0x0000000a060a7223 */ /* 0x040fe20000000009 */
[----:B------:R-:W-:Y:S01]  /*1e30*/  FFMA R22, R6, R22, R21 ;  /* 0x0000001606167223 */ /* 0x000fe20000000015 */
[----:B------:R-:W-:-:S04]  /*1e40*/  IMAD.WIDE.U32 R2, R2, 0x4, R64 ;  /* 0x0000000402027825 */ /* 0x000fc800078e0040 */
[C---:B------:R-:W-:Y:S01]  /*1e50*/  FFMA R19, R7.reuse, R19, R18 ;  /* 0x0000001307137223 */ /* 0x040fe20000000012 */
[C---:B------:R-:W-:Y:S01]  /*1e60*/  FFMA R15, R7.reuse, R15, R14 ;  /* 0x0000000f070f7223 */ /* 0x040fe2000000000e */
[C---:B------:R-:W-:Y:S01]  /*1e70*/  FFMA R11, R7.reuse, R11, R10 ;  /* 0x0000000b070b7223 */ /* 0x040fe2000000000a */
[----:B------:R-:W-:Y:S02]  /*1e80*/  FFMA R23, R7, R23, R22 ;  /* 0x0000001707177223 */ /* 0x000fe40000000016 */
[----:B------:R0:W-:Y:S04]  /*1e90*/  ST.E desc[UR6][R2.64], R19 ;  /* 0x0000001302007985 */ /* 0x0001e8000c101906 */
[----:B------:R0:W-:Y:S04]  /*1ea0*/  ST.E desc[UR6][R2.64+0x4], R15 ;  /* 0x0000040f02007985 */ /* 0x0001e8000c101906 */
[----:B------:R0:W-:Y:S04]  /*1eb0*/  ST.E desc[UR6][R2.64+0x8], R11 ;  /* 0x0000080b02007985 */ /* 0x0001e8000c101906 */
[----:B------:R0:W-:Y:S02]  /*1ec0*/  ST.E desc[UR6][R2.64+0xc], R23 ;  /* 0x00000c1702007985 */ /* 0x0001e4000c101906 */
.L_x_1:
[----:B------:R-:W1:Y:S02]  /*1ed0*/  LDC.64 R6, c[0x0][0x380] ;  /* 0x0000e000ff067b82 */ /* 0x000e640000000a00 */
[----:B-1----:R-:W2:Y:S01]  /*1ee0*/  LDG.E.64 R4, desc[UR6][R6.64] ;  /* 0x0000000606047981 */ /* 0x002ea2000c1e1b00 */
[C---:B------:R-:W-:Y:S02]  /*1ef0*/  SHF.L.U32 R66, R69.reuse, 0x6, RZ ;  /* 0x0000000645427819 */ /* 0x040fe400000006ff */
[----:B------:R-:W-:Y:S01]  /*1f00*/  SHF.L.U32 R41, R69, 0x7, RZ ;  /* 0x0000000745297819 */ /* 0x000fe200000006ff */
[----:B0-----:R-:W0:Y:S01]  /*1f10*/  S2R R3, SR_TID.X ;  /* 0x0000000000037919 */ /* 0x001e220000002100 */
        /* <DEDUP_REMOVED lines=22> */
[----:B--2---:R-:W-:Y:S04]  /*2080*/  STS.64 [R0+0x600], R8 ;  /* 0x0006000800007388 */ /* 0x004fe80000000a00 */
[----:B-1----:R-:W2:Y:S04]  /*2090*/  LD.E.64 R6, desc[UR6][R4.64+0x700] ;  /* 0x0007000604067980 */ /* 0x002ea8000c101b00 */
[----:B--2---:R0:W-:Y:S04]  /*20a0*/  STS.64 [R0+0x700], R6 ;  /* 0x0007000600007388 */ /* 0x0041e80000000a00 */
[----:B------:R-:W2:Y:S04]  /*20b0*/  LD.E.64 R10, desc[UR6][R4.64+0x4000] ;  /* 0x00400006040a7980 */ /* 0x000ea8000c101b00 */
[----:B--2---:R1:W-:Y:S04]  /*20c0*/  STS.64 [R0+0x800], R10 ;  /* 0x0008000a00007388 */ /* 0x0043e80000000a00 */
[----:B---3--:R-:W2:Y:S04]  /*20d0*/  LD.E.64 R12, desc[UR6][R4.64+0x4100] ;  /* 0x00410006040c7980 */ /* 0x008ea8000c101b00 */
[----:B--2---:R2:W-:Y:S04]  /*20e0*/  STS.64 [R0+0x900], R12 ;  /* 0x0009000c00007388 */ /* 0x0045e80000000a00 */
[----:B----4-:R-:W3:Y:S04]  /*20f0*/  LD.E.64 R14, desc[UR6][R4.64+0x4200] ;  /* 0x00420006040e7980 */ /* 0x010ee8000c101b00 */
[----:B---3--:R3:W-:Y:S04]  /*2100*/  STS.64 [R0+0xa00], R14 ;  /* 0x000a000e00007388 */ /* 0x0087e80000000a00 */
[----:B-----5:R-:W4:Y:S04]  /*2110*/  LD.E.64 R16, desc[UR6][R4.64+0x4300] ;  /* 0x0043000604107980 */ /* 0x020f28000c101b00 */
[----:B----4-:R-:W-:Y:S04]  /*2120*/  STS.64 [R0+0xb00], R16 ;  /* 0x000b001000007388 */ /* 0x010fe80000000a00 */
[----:B------:R-:W4:Y:S04]  /*2130*/  LD.E.64 R18, desc[UR6][R4.64+0x4400] ;  /* 0x0044000604127980 */ /* 0x000f28000c101b00 */
[----:B----4-:R-:W-:Y:S04]  /*2140*/  STS.64 [R0+0xc00], R18 ;  /* 0x000c001200007388 */ /* 0x010fe80000000a00 */
[----:B------:R-:W4:Y:S01]  /*2150*/  LD.E.64 R20, desc[UR6][R4.64+0x4500] ;  /* 0x0045000604147980 */ /* 0x000f22000c101b00 */
[----:B0-----:R-:W0:Y:S03]  /*2160*/  LDC.64 R6, c[0x0][0x388] ;  /* 0x0000e200ff067b82 */ /* 0x001e260000000a00 */
[----:B0-----:R-:W5:Y:S04]  /*2170*/  LDG.E.64 R8, desc[UR6][R6.64] ;  /* 0x0000000606087981 */ /* 0x001f68000c1e1b00 */
[----:B----4-:R-:W-:Y:S04]  /*2180*/  STS.64 [R0+0xd00], R20 ;  /* 0x000d001400007388 */ /* 0x010fe80000000a00 */
[----:B-1----:R-:W4:Y:S01]  /*2190*/  LD.E.64 R10, desc[UR6][R4.64+0x4600] ;  /* 0x00460006040a7980 */ /* 0x002f22000c101b00 */
[----:B------:R-:W-:-:S04]  /*21a0*/  SHF.L.U32 R2, R69, 0x9, RZ ;  /* 0x0000000945027819 */ /* 0x000fc800000006ff */
[----:B------:R-:W-:-:S04]  /*21b0*/  LOP3.LUT R2, R2, 0xe00, RZ, 0xc0, !PT ;  /* 0x00000e0002027812 */ /* 0x000fc800078ec0ff */
[----:B------:R-:W-:Y:S01]  /*21c0*/  IADD3 R2, PT, PT, R2, R3, RZ ;  /* 0x0000000302027210 */ /* 0x000fe20007ffe0ff */
[----:B----4-:R0:W-:Y:S04]  /*21d0*/  STS.64 [R0+0xe00], R10 ;  /* 0x000e000a00007388 */ /* 0x0101e80000000a00 */
[----:B--2---:R-:W2:Y:S01]  /*21e0*/  LD.E.64 R12, desc[UR6][R4.64+0x4700] ;  /* 0x00470006040c7980 */ /* 0x004ea2000c101b00 */
[----:B---3--:R-:W-:-:S05]  /*21f0*/  LOP3.LUT R15, R2, R41, RZ, 0xfc, !PT ;  /* 0x00000029020f7212 */ /* 0x008fca00078efcff */
[----:B-----5:R-:W-:Y:S01]  /*2200*/  IMAD.WIDE.U32 R8, R15, 0x4, R8 ;  /* 0x000000040f087825 */ /* 0x020fe200078e0008 */
[----:B--2---:R1:W-:Y:S04]  /*2210*/  STS.64 [R0+0xf00], R12 ;  /* 0x000f000c00007388 */ /* 0x0043e80000000a00 */
[----:B------:R-:W2:Y:S01]  /*2220*/  LD.E R15, desc[UR6][R8.64] ;  /* 0x00000006080f7980 */ /* 0x000ea2000c101900 */
[----:B------:R-:W-:-:S05]  /*2230*/  SHF.L.U32 R2, R3, 0x2, RZ ;  /* 0x0000000203027819 */ /* 0x000fca00000006ff */
[----:B--2---:R2:W-:Y:S04]  /*2240*/  STS [R2+UR4+0x1000], R15 ;  /* 0x0010000f02007988 */ /* 0x0045e80008000804 */
[----:B------:R-:W3:Y:S04]  /*2250*/  LD.E R7, desc[UR6][R8.64+0x80] ;  /* 0x0000800608077980 */ /* 0x000ee8000c101900 */
[----:B---3--:R3:W-:Y:S04]  /*2260*/  STS [R2+UR4+0x1080], R7 ;  /* 0x0010800702007988 */ /* 0x0087e80008000804 */
[----:B------:R-:W4:Y:S04]  /*2270*/  LD.E R5, desc[UR6][R8.64+0x100] ;  /* 0x0001000608057980 */ /* 0x000f28000c101900 */
[----:B----4-:R4:W-:Y:S04]  /*2280*/  STS [R2+UR4+0x1100], R5 ;  /* 0x0011000502007988 */ /* 0x0109e80008000804 */
[----:B0-----:R-:W5:Y:S04]  /*2290*/  LD.E R11, desc[UR6][R8.64+0x180] ;  /* 0x00018006080b7980 */ /* 0x001f68000c101900 */
[----:B-----5:R0:W-:Y:S04]  /*22a0*/  STS [R2+UR4+0x1180], R11 ;  /* 0x0011800b02007988 */ /* 0x0201e80008000804 */
[----:B------:R-:W5:Y:S04]  /*22b0*/  LD.E R17, desc[UR6][R8.64+0x200] ;  /* 0x0002000608117980 */ /* 0x000f68000c101900 */
[----:B-----5:R5:W-:Y:S04]  /*22c0*/  STS [R2+UR4+0x1200], R17 ;  /* 0x0012001102007988 */ /* 0x020be80008000804 */
[----:B-1----:R-:W2:Y:S04]  /*22d0*/  LD.E R13, desc[UR6][R8.64+0x280] ;  /* 0x00028006080d7980 */ /* 0x002ea8000c101900 */
[----:B--2---:R1:W-:Y:S04]  /*22e0*/  STS [R2+UR4+0x1280], R13 ;  /* 0x0012800d02007988 */ /* 0x0043e80008000804 */
[----:B------:R-:W2:Y:S04]  /*22f0*/  LD.E R15, desc[UR6][R8.64+0x300] ;  /* 0x00030006080f7980 */ /* 0x000ea8000c101900 */
[----:B--2---:R2:W-:Y:S04]  /*2300*/  STS [R2+UR4+0x1300], R15 ;  /* 0x0013000f02007988 */ /* 0x0045e80008000804 */
[----:B---3--:R-:W3:Y:S04]  /*2310*/  LD.E R7, desc[UR6][R8.64+0x380] ;  /* 0x0003800608077980 */ /* 0x008ee8000c101900 */
[----:B---3--:R3:W-:Y:S04]  /*2320*/  STS [R2+UR4+0x1380], R7 ;  /* 0x0013800702007988 */ /* 0x0087e80008000804 */
[----:B----4-:R-:W4:Y:S04]  /*2330*/  LD.E R5, desc[UR6][R8.64+0x400] ;  /* 0x0004000608057980 */ /* 0x010f28000c101900 */
        /* <DEDUP_REMOVED lines=34> */
[----:B---3--:R-:W-:Y:S04]  /*2560*/  STS [R2+UR4+0x1c80], R7 ;  /* 0x001c800702007988 */ /* 0x008fe80008000804 */
[----:B----4-:R-:W3:Y:S04]  /*2570*/  LD.E R5, desc[UR6][R8.64+0x4500] ;  /* 0x0045000608057980 */ /* 0x010ee8000c101900 */
[----:B---3--:R3:W-:Y:S04]  /*2580*/  STS [R2+UR4+0x1d00], R5 ;  /* 0x001d000502007988 */ /* 0x0087e80008000804 */
[----:B0-----:R-:W4:Y:S04]  /*2590*/  LD.E R11, desc[UR6][R8.64+0x4580] ;  /* 0x00458006080b7980 */ /* 0x001f28000c101900 */
[----:B----4-:R-:W-:Y:S04]  /*25a0*/  STS [R2+UR4+0x1d80], R11 ;  /* 0x001d800b02007988 */ /* 0x010fe80008000804 */
[----:B-----5:R-:W4:Y:S04]  /*25b0*/  LD.E R17, desc[UR6][R8.64+0x4600] ;  /* 0x0046000608117980 */ /* 0x020f28000c101900 */
[----:B----4-:R-:W-:Y:S04]  /*25c0*/  STS [R2+UR4+0x1e00], R17 ;  /* 0x001e001102007988 */ /* 0x010fe80008000804 */
[----:B-1----:R-:W4:Y:S04]  /*25d0*/  LD.E R13, desc[UR6][R8.64+0x4680] ;  /* 0x00468006080d7980 */ /* 0x002f28000c101900 */
[----:B----4-:R-:W-:Y:S04]  /*25e0*/  STS [R2+UR4+0x1e80], R13 ;  /* 0x001e800d02007988 */ /* 0x010fe80008000804 */
[----:B--2---:R-:W2:Y:S01]  /*25f0*/  LD.E R15, desc[UR6][R8.64+0x4700] ;  /* 0x00470006080f7980 */ /* 0x004ea2000c101900 */
[----:B------:R-:W0:Y:S01]  /*2600*/  LDC.64 R64, c[0x0][0x390] ;  /* 0x0000e400ff407b82 */ /* 0x000e220000000a00 */
[----:B------:R-:W-:-:S02]  /*2610*/  SHF.L.U32 R4, R3, 0xa, RZ ;  /* 0x0000000a03047819 */ /* 0x000fc400000006ff */
[----:B--2---:R-:W-:Y:S04]  /*2620*/  STS [R2+UR4+0x1f00], R15 ;  /* 0x001f000f02007988 */ /* 0x004fe80008000804 */
[----:B------:R-:W2:Y:S04]  /*2630*/  LD.E R33, desc[UR6][R8.64+0x4780] ;  /* 0x0047800608217980 */ /* 0x000ea8000c101900 */
[----:B0-----:R-:W4:Y:S01]  /*2640*/  LDG.E.64 R64, desc[UR6][R64.64] ;  /* 0x0000000640407981 */ /* 0x001f22000c1e1b00 */
[----:B------:R-:W-:Y:S02]  /*2650*/  SHF.L.U32 R0, R3, 0x7, RZ ;  /* 0x0000000703007819 */ /* 0x000fe400000006ff */
[----:B---3--:R-:W-:-:S02]  /*2660*/  LOP3.LUT R5, R4, 0x400, RZ, 0xc0, !PT ;  /* 0x0000040004057812 */ /* 0x008fc400078ec0ff */
[----:B------:R-:W-:Y:S02]  /*2670*/  LOP3.LUT R67, R0, 0x1ff00, RZ, 0xc0, !PT ;  /* 0x0001ff0000437812 */ /* 0x000fe400078ec0ff */
[----:B------:R-:W-:Y:S02]  /*2680*/  LOP3.LUT R0, R5, 0x1f800, R0, 0xf8, !PT ;  /* 0x0001f80005007812 */ /* 0x000fe400078ef800 */
[----:B------:R-:W-:-:S04]  /*2690*/  SHF.L.U32 R40, R3, 0x8, RZ ;  /* 0x0000000803287819 */ /* 0x000fc800000006ff */
[----:B------:R-:W-:-:S04]  /*26a0*/  LOP3.LUT R40, R40, 0x3f000, RZ, 0xc0, !PT ;  /* 0x0003f00028287812 */ /* 0x000fc800078ec0ff */
[----:B------:R-:W-:Y:S01]  /*26b0*/  IADD3 R66, PT, PT, R66, R41, R40 ;  /* 0x0000002942427210 */ /* 0x000fe20007ffe028 */
[----:B--2---:R-:W-:Y:S01]  /*26c0*/  STS [R2+UR4+0x1f80], R33 ;  /* 0x001f802102007988 */ /* 0x004fe20008000804 */
[----:B------:R-:W-:Y:S06]  /*26d0*/  BAR.SYNC.DEFER_BLOCKING 0x1, 0x20 ;  /* 0x0040800000007b1d */ /* 0x000fec0000010000 */
[----:B------:R-:W-:Y:S04]  /*26e0*/  LDS.128 R4, [R67+UR4] ;  /* 0x0000000443047984 */ /* 0x000fe80008000c00 */
[----:B------:R-:W0:Y:S04]  /*26f0*/  LDS.128 R20, [R0+UR4+0x1000] ;  /* 0x0010000400147984 */ /* 0x000e280008000c00 */
[----:B------:R-:W1:Y:S04]  /*2700*/  LDS.128 R8, [R0+UR4+0x1200] ;  /* 0x0012000400087984 */ /* 0x000e680008000c00 */
[----:B------:R-:W2:Y:S04]  /*2710*/  LDS.128 R12, [R0+UR4+0x1300] ;  /* 0x00130004000c7984 */ /* 0x000ea80008000c00 */
[----:B------:R-:W3:Y:S04]  /*2720*/  LDS.128 R60, [R0+UR4+0x1100] ;  /* 0x00110004003c7984 */ /* 0x000ee80008000c00 */
[----:B------:R-:W-:Y:S04]  /*2730*/  LDS.128 R24, [R67+UR4+0x10] ;  /* 0x0000100443187984 */ /* 0x000fe80008000c00 */
[----:B------:R-:W5:Y:S04]  /*2740*/  LDS.128 R16, [R0+UR4+0x1010] ;  /* 0x0010100400107984 */ /* 0x000f680008000c00 */
[----:B------:R-:W4:Y:S04]  /*2750*/  LDS.128 R32, [R0+UR4+0x1210] ;  /* 0x0012100400207984 */ /* 0x000f280008000c00 */
[----:B------:R-:W4:Y:S04]  /*2760*/  LDS.128 R36, [R0+UR4+0x1310] ;  /* 0x0013100400247984 */ /* 0x000f280008000c00 */
[----:B------:R-:W4:Y:S04]  /*2770*/  LDS.128 R28, [R0+UR4+0x1110] ;  /* 0x00111004001c7984 */ /* 0x000f280008000c00 */
[----:B------:R-:W-:Y:S01]  /*2780*/  LDS.128 R52, [R67+UR4+0x20] ;  /* 0x0000200443347984 */ /* 0x000fe20008000c00 */
[----:B0-----:R-:W-:-:S03]  /*2790*/  FFMA R20, R4, R20, RZ ;  /* 0x0000001404147223 */ /* 0x001fc600000000ff */
[----:B------:R-:W0:Y:S01]  /*27a0*/  LDS.128 R44, [R0+UR4+0x1120] ;  /* 0x00112004002c7984 */ /* 0x000e220008000c00 */
[----:B------:R-:W-:-:S03]  /*27b0*/  FFMA R21, R5, R21, R20 ;  /* 0x0000001505157223 */ /* 0x000fc60000000014 */
[----:B------:R-:W0:Y:S01]  /*27c0*/  LDS.128 R56, [R0+UR4+0x1020] ;  /* 0x0010200400387984 */ /* 0x000e220008000c00 */
[----:B------:R-:W-:-:S03]  /*27d0*/  FFMA R22, R6, R22, R21 ;  /* 0x0000001606167223 */ /* 0x000fc60000000015 */
[----:B------:R-:W0:Y:S01]  /*27e0*/  LDS.128 R48, [R0+UR4+0x1220] ;  /* 0x0012200400307984 */ /* 0x000e220008000c00 */
[C---:B-1----:R-:W-:Y:S01]  /*27f0*/  FFMA R8, R4.reuse, R8, RZ ;  /* 0x0000000804087223 */ /* 0x042fe200000000ff */
[C---:B--2---:R-:W-:Y:S01]  /*2800*/  FFMA R12, R4.reuse, R12, RZ ;  /* 0x0000000c040c7223 */ /* 0x044fe200000000ff */
[----:B------:R-:W-:Y:S01]  /*2810*/  FFMA R23, R7, R23, R22 ;  /* 0x0000001707177223 */ /* 0x000fe20000000016 */
[----:B------:R-:W1:Y:S01]  /*2820*/  LDS.128 R40, [R0+UR4+0x1320] ;  /* 0x0013200400287984 */ /* 0x000e620008000c00 */
[----:B---3--:R-:W-:Y:S01]  /*2830*/  FFMA R60, R4, R60, RZ ;  /* 0x0000003c043c7223 */ /* 0x008fe200000000ff */
[C---:B------:R-:W-:Y:S01]  /*2840*/  FFMA R9, R5.reuse, R9, R8 ;  /* 0x0000000905097223 */ /* 0x040fe20000000008 */
[C---:B------:R-:W-:Y:S01]  /*2850*/  FFMA R13, R5.reuse, R13, R12 ;  /* 0x0000000d050d7223 */ /* 0x040fe2000000000c */
        /* <DEDUP_REMOVED lines=10> */
[C---:B----4-:R-:W-:Y:S01]  /*2900*/  FFMA R32, R24.reuse, R32, R11 ;  /* 0x0000002018207223 */ /* 0x050fe2000000000b */
[C---:B------:R-:W-:Y:S01]  /*2910*/  FFMA R36, R24.reuse, R36, R15 ;  /* 0x0000002418247223 */ /* 0x040fe2000000000f */
[----:B------:R-:W-:Y:S01]  /*2920*/  FFMA R61, R27, R19, R18 ;  /* 0x000000131b3d7223 */ /* 0x000fe20000000012 */
[----:B------:R-:W-:Y:S01]  /*2930*/  LDS.128 R4, [R67+UR4+0x30] ;  /* 0x0000300443047984 */ /* 0x000fe20008000c00 */
[----:B------:R-:W-:-:S03]  /*2940*/  FFMA R28, R24, R28, R63 ;  /* 0x0000001c181c7223 */ /* 0x000fc6000000003f */
[----:B------:R-:W2:Y:S04]  /*2950*/  LDS.128 R8, [R0+UR4+0x1130] ;  /* 0x0011300400087984 */ /* 0x000ea80008000c00 */
[----:B------:R-:W3:Y:S04]  /*2960*/  LDS.128 R12, [R0+UR4+0x1230] ;  /* 0x00123004000c7984 */ /* 0x000ee80008000c00 */
[----:B------:R-:W4:Y:S01]  /*2970*/  LDS.128 R16, [R0+UR4+0x1330] ;  /* 0x0013300400107984 */ /* 0x000f220008000c00 */
[----:B------:R-:W-:-:S03]  /*2980*/  FFMA R29, R25, R29, R28 ;  /* 0x0000001d191d7223 */ /* 0x000fc6000000001c */
[----:B------:R-:W5:Y:S01]  /*2990*/  LDS.128 R20, [R0+UR4+0x1030] ;  /* 0x0010300400147984 */ /* 0x000f620008000c00 */
[C---:B------:R-:W-:Y:S01]  /*29a0*/  FFMA R30, R26.reuse, R30, R29 ;  /* 0x0000001e1a1e7223 */ /* 0x040fe2000000001d */
[C---:B------:R-:W-:Y:S01]  /*29b0*/  FFMA R33, R25.reuse, R33, R32 ;  /* 0x0000002119217223 */ /* 0x040fe20000000020 */
[----:B------:R-:W-:Y:S02]  /*29c0*/  FFMA R37, R25, R37, R36 ;  /* 0x0000002519257223 */ /* 0x000fe40000000024 */
[C---:B------:R-:W-:Y:S01]  /*29d0*/  FFMA R31, R27.reuse, R31, R30 ;  /* 0x0000001f1b1f7223 */ /* 0x040fe2000000001e */
[C---:B------:R-:W-:Y:S01]  /*29e0*/  FFMA R34, R26.reuse, R34, R33 ;  /* 0x000000221a227223 */ /* 0x040fe20000000021 */
[----:B------:R-:W-:Y:S02]  /*29f0*/  FFMA R38, R26, R38, R37 ;  /* 0x000000261a267223 */ /* 0x000fe40000000025 */
[C---:B0-----:R-:W-:Y:S01]  /*2a00*/  FFMA R44, R52.reuse, R44, R31 ;  /* 0x0000002c342c7223 */ /* 0x041fe2000000001f */
[C---:B------:R-:W-:Y:S01]  /*2a10*/  FFMA R35, R27.reuse, R35, R34 ;  /* 0x000000231b237223 */ /* 0x040fe20000000022 */
[----:B------:R-:W-:Y:S01]  /*2a20*/  FFMA R39, R27, R39, R38 ;  /* 0x000000271b277223 */ /* 0x000fe20000000026 */
[----:B------:R-:W-:Y:S01]  /*2a30*/  LDS.128 R28, [R0+UR4+0x1040] ;  /* 0x00104004001c7984 */ /* 0x000fe20008000c00 */
[C---:B------:R-:W-:Y:S01]  /*2a40*/  FFMA R56, R52.reuse, R56, R61 ;  /* 0x0000003834387223 */ /* 0x040fe2000000003d */
[----:B------:R-:W-:-:S02]  /*2a50*/  FFMA R48, R52, R48, R35 ;  /* 0x0000003034307223 */ /* 0x000fc40000000023 */
[----:B------:R-:W0:Y:S01]  /*2a60*/  LDS.128 R24, [R67+UR4+0x40] ;  /* 0x0000400443187984 */ /* 0x000e220008000c00 */
[----:B-1----:R-:W-:Y:S01]  /*2a70*/  FFMA R40, R52, R40, R39 ;  /* 0x0000002834287223 */ /* 0x002fe20000000027 */
[C---:B------:R-:W-:Y:S01]  /*2a80*/  FFMA R57, R53.reuse, R57, R56 ;  /* 0x0000003935397223 */ /* 0x040fe20000000038 */
[C---:B------:R-:W-:Y:S01]  /*2a90*/  FFMA R45, R53.reuse, R45, R44 ;  /* 0x0000002d352d7223 */ /* 0x040fe2000000002c */
[----:B------:R-:W1:Y:S01]  /*2aa0*/  LDS.128 R32, [R0+UR4+0x1140] ;  /* 0x0011400400207984 */ /* 0x000e620008000c00 */
[C---:B------:R-:W-:Y:S01]  /*2ab0*/  FFMA R49, R53.reuse, R49, R48 ;  /* 0x0000003135317223 */ /* 0x040fe20000000030 */
[----:B------:R-:W-:Y:S02]  /*2ac0*/  FFMA R41, R53, R41, R40 ;  /* 0x0000002935297223 */ /* 0x000fe40000000028 */
[----:B------:R-:W1:Y:S04]  /*2ad0*/  LDS.128 R36, [R0+UR4+0x1240] ;  /* 0x0012400400247984 */ /* 0x000e680008000c00 */
[----:B------:R-:W1:Y:S01]  /*2ae0*/  LDS.128 R60, [R0+UR4+0x1340] ;  /* 0x00134004003c7984 */ /* 0x000e620008000c00 */
        /* <DEDUP_REMOVED lines=8> */
[----:B------:R-:W-:Y:S04]  /*2b70*/  LDS.128 R44, [R67+UR4+0x50] ;  /* 0x00005004432c7984 */ /* 0x000fe80008000c00 */
[----:B------:R-:W1:Y:S01]  /*2b80*/  LDS.128 R40, [R0+UR4+0x1050] ;  /* 0x0010500400287984 */ /* 0x000e620008000c00 */
[C---:B--2---:R-:W-:Y:S01]  /*2b90*/  FFMA R8, R4.reuse, R8, R49 ;  /* 0x0000000804087223 */ /* 0x044fe20000000031 */
[C---:B---3--:R-:W-:Y:S01]  /*2ba0*/  FFMA R12, R4.reuse, R12, R51 ;  /* 0x0000000c040c7223 */ /* 0x048fe20000000033 */
[C---:B----4-:R-:W-:Y:S01]  /*2bb0*/  FFMA R16, R4.reuse, R16, R55 ;  /* 0x0000001004107223 */ /* 0x050fe20000000037 */
[----:B------:R-:W2:Y:S01]  /*2bc0*/  LDS.128 R48, [R0+UR4+0x1150] ;  /* 0x0011500400307984 */ /* 0x000ea20008000c00 */
[----:B-----5:R-:W-:-:S03]  /*2bd0*/  FFMA R20, R4, R20, R59 ;  /* 0x0000001404147223 */ /* 0x020fc6000000003b */
[----:B------:R-:W3:Y:S01]  /*2be0*/  LDS.128 R52, [R0+UR4+0x1250] ;  /* 0x0012500400347984 */ /* 0x000ee20008000c00 */
[----:B------:R-:W-:-:S03]  /*2bf0*/  FFMA R21, R5, R21, R20 ;  /* 0x0000001505157223 */ /* 0x000fc60000000014 */
        /* <DEDUP_REMOVED lines=10> */
[C---:B------:R-:W-:Y:S01]  /*2ca0*/  FFMA R11, R7.reuse, R11, R10 ;  /* 0x0000000b070b7223 */ /* 0x040fe2000000000a */
[C---:B------:R-:W-:Y:S01]  /*2cb0*/  FFMA R15, R7.reuse, R15, R14 ;  /* 0x0000000f070f7223 */ /* 0x040fe2000000000e */
[----:B------:R-:W-:Y:S01]  /*2cc0*/  FFMA R19, R7, R19, R18 ;  /* 0x0000001307137223 */ /* 0x000fe20000000012 */
[----:B------:R-:W-:Y:S01]  /*2cd0*/  FFMA R29, R25, R29, R28 ;  /* 0x0000001d191d7223 */ /* 0x000fe2000000001c */
[C---:B-1----:R-:W-:Y:S01]  /*2ce0*/  FFMA R32, R24.reuse, R32, R11 ;  /* 0x0000002018207223 */ /* 0x042fe2000000000b */
[C---:B------:R-:W-:Y:S01]  /*2cf0*/  FFMA R36, R24.reuse, R36, R15 ;  /* 0x0000002418247223 */ /* 0x040fe2000000000f */
[----:B------:R-:W-:Y:S01]  /*2d00*/  FFMA R60, R24, R60, R19 ;  /* 0x0000003c183c7223 */ /* 0x000fe20000000013 */
[----:B------:R-:W-:Y:S01]  /*2d10*/  LDS.128 R4, [R67+UR4+0x60] ;  /* 0x0000600443047984 */ /* 0x000fe20008000c00 */
[----:B------:R-:W-:-:S03]  /*2d20*/  FFMA R30, R26, R30, R29 ;  /* 0x0000001e1a1e7223 */ /* 0x000fc6000000001d */
[----:B------:R-:W0:Y:S01]  /*2d30*/  LDS.128 R8, [R0+UR4+0x1060] ;  /* 0x0010600400087984 */ /* 0x000e220008000c00 */
[----:B------:R-:W-:-:S03]  /*2d40*/  FFMA R33, R25, R33, R32 ;  /* 0x0000002119217223 */ /* 0x000fc60000000020 */
[----:B------:R-:W1:Y:S01]  /*2d50*/  LDS.128 R12, [R0+UR4+0x1160] ;  /* 0x00116004000c7984 */ /* 0x000e620008000c00 */
[----:B------:R-:W-:-:S03]  /*2d60*/  FFMA R37, R25, R37, R36 ;  /* 0x0000002519257223 */ /* 0x000fc60000000024 */
[----:B------:R-:W5:Y:S04]  /*2d70*/  LDS.128 R16, [R0+UR4+0x1260] ;  /* 0x0012600400107984 */ /* 0x000f680008000c00 */
[----:B------:R-:W5:Y:S01]  /*2d80*/  LDS.128 R20, [R0+UR4+0x1360] ;  /* 0x0013600400147984 */ /* 0x000f620008000c00 */
[----:B------:R-:W-:Y:S01]  /*2d90*/  FFMA R31, R27, R31, R30 ;  /* 0x0000001f1b1f7223 */ /* 0x000fe2000000001e */
[C---:B------:R-:W-:Y:S01]  /*2da0*/  FFMA R34, R26.reuse, R34, R33 ;  /* 0x000000221a227223 */ /* 0x040fe20000000021 */
[----:B------:R-:W-:Y:S01]  /*2db0*/  FFMA R38, R26, R38, R37 ;  /* 0x000000261a267223 */ /* 0x000fe20000000025 */
[----:B------:R-:W-:Y:S01]  /*2dc0*/  FFMA R61, R25, R61, R60 ;  /* 0x0000003d193d7223 */ /* 0x000fe2000000003c */
[----:B------:R-:W-:Y:S01]  /*2dd0*/  FFMA R40, R44, R40, R31 ;  /* 0x000000282c287223 */ /* 0x000fe2000000001f */
[C---:B------:R-:W-:Y:S01]  /*2de0*/  FFMA R35, R27.reuse, R35, R34 ;  /* 0x000000231b237223 */ /* 0x040fe20000000022 */
[----:B------:R-:W-:Y:S01]  /*2df0*/  FFMA R39, R27, R39, R38 ;  /* 0x000000271b277223 */ /* 0x000fe20000000026 */
[----:B------:R-:W-:Y:S01]  /*2e00*/  FFMA R62, R26, R62, R61 ;  /* 0x0000003e1a3e7223 */ /* 0x000fe2000000003d */
[----:B------:R-:W-:Y:S01]  /*2e10*/  FFMA R41, R45, R41, R40 ;  /* 0x000000292d297223 */ /* 0x000fe20000000028 */
[C---:B--2---:R-:W-:Y:S01]  /*2e20*/  FFMA R48, R44.reuse, R48, R35 ;  /* 0x000000302c307223 */ /* 0x044fe20000000023 */
[----:B---3--:R-:W-:Y:S01]  /*2e30*/  FFMA R52, R44, R52, R39 ;  /* 0x000000342c347223 */ /* 0x008fe20000000027 */
[----:B------:R-:W-:Y:S01]  /*2e40*/  FFMA R63, R27, R63, R62 ;  /* 0x0000003f1b3f7223 */ /* 0x000fe2000000003e */
[----:B------:R-:W-:Y:S01]  /*2e50*/  LDS.128 R32, [R0+UR4+0x1170] ;  /* 0x0011700400207984 */ /* 0x000fe20008000c00 */
[----:B------:R-:W-:-:S03]  /*2e60*/  FFMA R42, R46, R42, R41 ;  /* 0x0000002a2e2a7223 */ /* 0x000fc60000000029 */
[----:B------:R-:W2:Y:S04]  /*2e70*/  LDS.128 R24, [R67+UR4+0x70] ;  /* 0x0000700443187984 */ /* 0x000ea80008000c00 */
[----:B------:R-:W3:Y:S01]  /*2e80*/  LDS.128 R36, [R0+UR4+0x1270] ;  /* 0x0012700400247984 */ /* 0x000ee20008000c00 */
[----:B----4-:R-:W-:Y:S01]  /*2e90*/  FFMA R56, R44, R56, R63 ;  /* 0x000000382c387223 */ /* 0x010fe2000000003f */
[----:B------:R-:W-:Y:S02]  /*2ea0*/  FFMA R61, R47, R43, R42 ;  /* 0x0000002b2f3d7223 */ /* 0x000fe4000000002a */
[----:B------:R-:W4:Y:S01]  /*2eb0*/  LDS.128 R28, [R0+UR4+0x1070] ;  /* 0x00107004001c7984 */ /* 0x000f220008000c00 */
[----:B------:R-:W-:-:S03]  /*2ec0*/  FFMA R49, R45, R49, R48 ;  /* 0x000000312d317223 */ /* 0x000fc60000000030 */
[----:B------:R-:W4:Y:S01]  /*2ed0*/  LDS.128 R40, [R0+UR4+0x1370] ;  /* 0x0013700400287984 */ /* 0x000f220008000c00 */
[C---:B------:R-:W-:Y:S01]  /*2ee0*/  FFMA R53, R45.reuse, R53, R52 ;  /* 0x000000352d357223 */ /* 0x040fe20000000034 */
[----:B------:R-:W-:Y:S01]  /*2ef0*/  FFMA R57, R45, R57, R56 ;  /* 0x000000392d397223 */ /* 0x000fe20000000038 */
[C---:B------:R-:W-:Y:S02]  /*2f00*/  FFMA R50, R46.reuse, R50, R49 ;  /* 0x000000322e327223 */ /* 0x040fe40000000031 */
[C---:B------:R-:W-:Y:S01]  /*2f10*/  FFMA R54, R46.reuse, R54, R53 ;  /* 0x000000362e367223 */ /* 0x040fe20000000035 */
[----:B------:R-:W-:Y:S01]  /*2f20*/  FFMA R58, R46, R58, R57 ;  /* 0x0000003a2e3a7223 */ /* 0x000fe20000000039 */
[C---:B------:R-:W-:Y:S02]  /*2f30*/  FFMA R51, R47.reuse, R51, R50 ;  /* 0x000000332f337223 */ /* 0x040fe40000000032 */
[C---:B------:R-:W-:Y:S01]  /*2f40*/  FFMA R55, R47.reuse, R55, R54 ;  /* 0x000000372f377223 */ /* 0x040fe20000000036 */
[----:B------:R-:W-:Y:S01]  /*2f50*/  FFMA R59, R47, R59, R58 ;  /* 0x0000003b2f3b7223 */ /* 0x000fe2000000003a */
[C---:B0-----:R-:W-:Y:S01]  /*2f60*/  FFMA R8, R4.reuse, R8, R61 ;  /* 0x0000000804087223 */ /* 0x041fe2000000003d */
[C---:B-1----:R-:W-:Y:S01]  /*2f70*/  FFMA R12, R4.reuse, R12, R51 ;  /* 0x0000000c040c7223 */ /* 0x042fe20000000033 */
[C---:B-----5:R-:W-:Y:S01]  /*2f80*/  FFMA R16, R4.reuse, R16, R55 ;  /* 0x0000001004107223 */ /* 0x060fe20000000037 */
[----:B------:R-:W-:Y:S01]  /*2f90*/  FFMA R20, R4, R20, R59 ;  /* 0x0000001404147223 */ /* 0x000fe2000000003b */
[----:B------:R-:W-:Y:S01]  /*2fa0*/  LDS.128 R44, [R67+UR4+0x80] ;  /* 0x00008004432c7984 */ /* 0x000fe20008000c00 */
[----:B------:R-:W-:-:S03]  /*2fb0*/  FFMA R13, R5, R13, R12 ;  /* 0x0000000d050d7223 */ /* 0x000fc6000000000c */
[----:B------:R-:W-:Y:S01]  /*2fc0*/  LDS.128 R48, [R0+UR4+0x1080] ;  /* 0x0010800400307984 */ /* 0x000fe20008000c00 */
[----:B------:R-:W-:-:S03]  /*2fd0*/  FFMA R17, R5, R17, R16 ;  /* 0x0000001105117223 */ /* 0x000fc60000000010 */
[----:B------:R-:W0:Y:S04]  /*2fe0*/  LDS.128 R52, [R0+UR4+0x1180] ;  /* 0x0011800400347984 */ /* 0x000e280008000c00 */
[----:B------:R-:W1:Y:S04]  /*2ff0*/  LDS.128 R56, [R0+UR4+0x1280] ;  /* 0x0012800400387984 */ /* 0x000e680008000c00 */
        /* <DEDUP_REMOVED lines=10> */
[C---:B--2---:R-:W-:Y:S01]  /*30a0*/  FFMA R32, R24.reuse, R32, R15 ;  /* 0x0000002018207223 */ /* 0x044fe2000000000f */
[C---:B---3--:R-:W-:Y:S01]  /*30b0*/  FFMA R36, R24.reuse, R36, R19 ;  /* 0x0000002418247223 */ /* 0x048fe20000000013 */
[----:B------:R-:W-:Y:S01]  /*30c0*/  FFMA R11, R7, R11, R10 ;  /* 0x0000000b070b7223 */ /* 0x000fe2000000000a */
[----:B------:R-:W-:Y:S04]  /*30d0*/  LDS.128 R20, [R0+UR4+0x1090] ;  /* 0x0010900400147984 */ /* 0x000fe80008000c00 */
[----:B------:R-:W2:Y:S04]  /*30e0*/  LDS.128 R4, [R67+UR4+0x90] ;  /* 0x0000900443047984 */ /* 0x000ea80008000c00 */
[----:B------:R-:W3:Y:S04]  /*30f0*/  LDS.128 R16, [R0+UR4+0x1190] ;  /* 0x0011900400107984 */ /* 0x000ee80008000c00 */
[----:B------:R-:W3:Y:S01]  /*3100*/  LDS.128 R12, [R0+UR4+0x1290] ;  /* 0x00129004000c7984 */ /* 0x000ee20008000c00 */
[C---:B----4-:R-:W-:Y:S01]  /*3110*/  FFMA R28, R24.reuse, R28, R11 ;  /* 0x0000001c181c7223 */ /* 0x050fe2000000000b */
[----:B------:R-:W-:-:S02]  /*3120*/  FFMA R40, R24, R40, R9 ;  /* 0x0000002818287223 */ /* 0x000fc40000000009 */
        /* <DEDUP_REMOVED lines=33> */
[C---:B--2---:R-:W-:Y:S01]  /*3340*/  FFMA R20, R4.reuse, R20, R51 ;  /* 0x0000001404147223 */ /* 0x044fe20000000033 */
[C---:B---3--:R-:W-:Y:S01]  /*3350*/  FFMA R16, R4.reuse, R16, R55 ;  /* 0x0000001004107223 */ /* 0x048fe20000000037 */
[C---:B------:R-:W-:Y:S01]  /*3360*/  FFMA R12, R4.reuse, R12, R59 ;  /* 0x0000000c040c7223 */ /* 0x040fe2000000003b */
[----:B------:R-:W-:Y:S01]  /*3370*/  FFMA R63, R47, R63, R62 ;  /* 0x0000003f2f3f7223 */ /* 0x000fe2000000003e */
[----:B------:R-:W-:Y:S04]  /*3380*/  LDS.128 R56, [R0+UR4+0x11b0] ;  /* 0x0011b00400387984 */ /* 0x000fe80008000c00 */
[----:B------:R-:W2:Y:S04]  /*3390*/  LDS.128 R44, [R67+UR4+0xb0] ;  /* 0x0000b004432c7984 */ /* 0x000ea80008000c00 */
[----:B------:R-:W3:Y:S04]  /*33a0*/  LDS.128 R52, [R0+UR4+0x12b0] ;  /* 0x0012b00400347984 */ /* 0x000ee80008000c00 */
[----:B------:R-:W3:Y:S01]  /*33b0*/  LDS.128 R48, [R0+UR4+0x13b0] ;  /* 0x0013b00400307984 */ /* 0x000ee20008000c00 */
[----:B----4-:R-:W-:Y:S01]  /*33c0*/  FFMA R8, R4, R8, R63 ;  /* 0x0000000804087223 */ /* 0x010fe2000000003f */
[----:B------:R-:W-:-:S02]  /*33d0*/  FFMA R17, R5, R17, R16 ;  /* 0x0000001105117223 */ /* 0x000fc40000000010 */
[----:B------:R-:W4:Y:S01]  /*33e0*/  LDS.128 R60, [R0+UR4+0x10b0] ;  /* 0x0010b004003c7984 */ /* 0x000f220008000c00 */
        /* <DEDUP_REMOVED lines=19> */
[----:B------:R-:W0:Y:S01]  /*3520*/  LDS.128 R8, [R0+UR4+0x11c0] ;  /* 0x0011c00400087984 */ /* 0x000e220008000c00 */
[----:B------:R-:W-:-:S03]  /*3530*/  FFMA R41, R25, R41, R40 ;  /* 0x0000002919297223 */ /* 0x000fc60000000028 */
        /* <DEDUP_REMOVED lines=34> */
[C---:B-1----:R-:W-:Y:S01]  /*3760*/  FFMA R4, R16.reuse, R4, R55 ;  /* 0x0000000410047223 */ /* 0x042fe20000000037 */
[----:B-----5:R-:W-:Y:S01]  /*3770*/  FFMA R20, R16, R20, R51 ;  /* 0x0000001410147223 */ /* 0x020fe20000000033 */
[----:B------:R-:W-:Y:S01]  /*3780*/  LDS.128 R44, [R67+UR4+0xe0] ;  /* 0x0000e004432c7984 */ /* 0x000fe20008000c00 */
[----:B------:R-:W-:Y:S01]  /*3790*/  SHF.L.U32 R69, R69, 0x3, RZ ;  /* 0x0000000345457819 */ /* 0x000fe200000006ff */
[----:B------:R-:W-:-:S02]  /*37a0*/  FFMA R13, R17, R13, R12 ;  /* 0x0000000d110d7223 */ /* 0x000fc4000000000c */
[----:B------:R-:W0:Y:S01]  /*37b0*/  LDS.128 R48, [R0+UR4+0x10e0] ;  /* 0x0010e00400307984 */ /* 0x000e220008000c00 */
[C---:B------:R-:W-:Y:S01]  /*37c0*/  FFMA R9, R17.reuse, R9, R8 ;  /* 0x0000000911097223 */ /* 0x040fe20000000008 */
[----:B------:R-:W-:Y:S02]  /*37d0*/  FFMA R5, R17, R5, R4 ;  /* 0x0000000511057223 */ /* 0x000fe40000000004 */
[----:B------:R-:W1:Y:S04]  /*37e0*/  LDS.128 R52, [R0+UR4+0x11e0] ;  /* 0x0011e00400347984 */ /* 0x000e680008000c00 */
[----:B------:R-:W5:Y:S04]  /*37f0*/  LDS.128 R56, [R0+UR4+0x12e0] ;  /* 0x0012e00400387984 */ /* 0x000f680008000c00 */
[----:B------:R-:W5:Y:S01]  /*3800*/  LDS.128 R60, [R0+UR4+0x13e0] ;  /* 0x0013e004003c7984 */ /* 0x000f620008000c00 */
[----:B------:R-:W-:Y:S01]  /*3810*/  LOP3.LUT R69, R69, 0x38, RZ, 0xc0, !PT ;  /* 0x0000003845457812 */ /* 0x000fe200078ec0ff */
[----:B------:R-:W-:Y:S01]  /*3820*/  FFMA R21, R17, R21, R20 ;  /* 0x0000001511157223 */ /* 0x000fe20000000014 */
[----:B------:R-:W-:Y:S01]  /*3830*/  LOP3.LUT R2, R2, 0x4, RZ, 0xc0, !PT ;  /* 0x0000000402027812 */ /* 0x000fe200078ec0ff */
[C---:B------:R-:W-:Y:S01]  /*3840*/  FFMA R14, R18.reuse, R14, R13 ;  /* 0x0000000e120e7223 */ /* 0x040fe2000000000d */
[----:B------:R-:W-:Y:S01]  /*3850*/  SHF.L.U32 R3, R3, 0x5, RZ ;  /* 0x0000000503037819 */ /* 0x000fe200000006ff */
[C---:B------:R-:W-:Y:S01]  /*3860*/  FFMA R10, R18.reuse, R10, R9 ;  /* 0x0000000a120a7223 */ /* 0x040fe20000000009 */
[----:B------:R-:W-:Y:S01]  /*3870*/  FFMA R6, R18, R6, R5 ;  /* 0x0000000612067223 */ /* 0x000fe20000000005 */
[----:B------:R-:W-:Y:S01]  /*3880*/  IADD3 R2, PT, PT, R2, R66, R69 ;  /* 0x0000004202027210 */ /* 0x000fe20007ffe045 */
[----:B------:R-:W-:Y:S01]  /*3890*/  FFMA R22, R18, R22, R21 ;  /* 0x0000001612167223 */ /* 0x000fe20000000015 */
[----:B------:R-:W-:Y:S01]  /*38a0*/  LOP3.LUT R3, R3, 0x1c0, RZ, 0xc0, !PT ;  /* 0x000001c003037812 */ /* 0x000fe200078ec0ff */
[C---:B------:R-:W-:Y:S01]  /*38b0*/  FFMA R15, R19.reuse, R15, R14 ;  /* 0x0000000f130f7223 */ /* 0x040fe2000000000e */
[C---:B------:R-:W-:Y:S01]  /*38c0*/  FFMA R11, R19.reuse, R11, R10 ;  /* 0x0000000b130b7223 */ /* 0x040fe2000000000a */
[----:B------:R-:W-:Y:S01]  /*38d0*/  FFMA R7, R19, R7, R6 ;  /* 0x0000000713077223 */ /* 0x000fe20000000006 */
[----:B------:R-:W-:Y:S01]  /*38e0*/  IADD3 R2, PT, PT, R3, R2, RZ ;  /* 0x0000000203027210 */ /* 0x000fe20007ffe0ff */
[----:B------:R-:W-:Y:S01]  /*38f0*/  FFMA R3, R19, R23, R22 ;  /* 0x0000001713037223 */ /* 0x000fe20000000016 */
[C---:B--2---:R-:W-:Y:S01]  /*3900*/  FFMA R32, R24.reuse, R32, R15 ;  /* 0x0000002018207223 */ /* 0x044fe2000000000f */
[C---:B---3--:R-:W-:Y:S01]  /*3910*/  FFMA R36, R24.reuse, R36, R11 ;  /* 0x0000002418247223 */ /* 0x048fe2000000000b */
[C---:B------:R-:W-:Y:S01]  /*3920*/  FFMA R40, R24.reuse, R40, R7 ;  /* 0x0000002818287223 */ /* 0x040fe20000000007 */
[----:B------:R-:W-:Y:S04]  /*3930*/  LDS.128 R16, [R0+UR4+0x10f0] ;  /* 0x0010f00400107984 */ /* 0x000fe80008000c00 */
[----:B------:R-:W2:Y:S04]  /*3940*/  LDS.128 R4, [R67+UR4+0xf0] ;  /* 0x0000f00443047984 */ /* 0x000ea80008000c00 */
[----:B------:R-:W3:Y:S04]  /*3950*/  LDS.128 R12, [R0+UR4+0x11f0] ;  /* 0x0011f004000c7984 */ /* 0x000ee80008000c00 */
[----:B------:R-:W3:Y:S04]  /*3960*/  LDS.128 R8, [R0+UR4+0x12f0] ;  /* 0x0012f00400087984 */ /* 0x000ee80008000c00 */
[----:B------:R-:W3:Y:S01]  /*3970*/  LDS.128 R20, [R0+UR4+0x13f0] ;  /* 0x0013f00400147984 */ /* 0x000ee20008000c00 */
[----:B----4-:R-:W-:Y:S01]  /*3980*/  FFMA R28, R24, R28, R3 ;  /* 0x0000001c181c7223 */ /* 0x010fe20000000003 */
        /* <DEDUP_REMOVED lines=45> */
[----:B------:R-:W-:Y:S04]  /*3c60*/  ST.E desc[UR6][R2.64], R19 ;  /* 0x0000001302007985 */ /* 0x000fe8000c101906 */
[----:B------:R-:W-:Y:S04]  /*3c70*/  ST.E desc[UR6][R2.64+0x4], R15 ;  /* 0x0000040f02007985 */ /* 0x000fe8000c101906 */
[----:B------:R-:W-:Y:S04]  /*3c80*/  ST.E desc[UR6][R2.64+0x8], R11 ;  /* 0x0000080b02007985 */ /* 0x000fe8000c101906 */
[----:B------:R-:W-:Y:S01]  /*3c90*/  ST.E desc[UR6][R2.64+0xc], R23 ;  /* 0x00000c1702007985 */ /* 0x000fe2000c101906 */
[----:B------:R-:W-:Y:S05]  /*3ca0*/  EXIT ;  /* 0x000000000000794d */ /* 0x000fea0003800000 */
.L_x_0:
[----:B------:R-:W0:Y:S02]  /*3cb0*/  LDC R2, c[0x0][0x39c] ;  /* 0x0000e700ff027b82 */ /* 0x000e240000000800 */
[----:B0-----:R-:W-:-:S05]  /*3cc0*/  LEA R0, R2, R1, 0x2 ;  /* 0x0000000102007211 */ /* 0x001fca00078e10ff */
[----:B------:R-:W2:Y:S02]  /*3cd0*/  LDL R65, [R0] ;  /* 0x0000000000417983 */ /* 0x000ea40000100800 */
[----:B--2---:R-:W-:-:S04]  /*3ce0*/  IADD3 R65, PT, PT, R64, R65, RZ ;  /* 0x0000004140417210 */ /* 0x004fc80007ffe0ff */
[----:B------:R-:W-:-:S13]  /*3cf0*/  ISETP.GE.U32.AND P0, PT, R69, R65, PT ;  /* 0x000000414500720c */ /* 0x000fda0003f06070 */
[----:B------:R-:W-:Y:S05]  /*3d00*/  @P0 BRA `(.L_x_2) ;  /* 0x0000003c00140947 */ /* 0x000fea0003800000 */
[----:B------:R-:W-:-:S13]  /*3d10*/  ISETP.NE.AND P0, PT, R2, 0x1, PT ;  /* 0x000000010200780c */ /* 0x000fda0003f05270 */
[----:B------:R-:W-:Y:S05]  /*3d20*/  @!P0 BRA `(.L_x_3) ;  /* 0x0000001c00888947 */ /* 0x000fea0003800000 */
[----:B------:R-:W-:-:S13]  /*3d30*/  ISETP.NE.AND P0, PT, R2, RZ, PT ;  /* 0x000000ff0200720c */ /* 0x000fda0003f05270 */
[----:B------:R-:W-:Y:S05]  /*3d40*/  @P0 EXIT ;  /* 0x000000000000094d */ /* 0x000fea0003800000 */
[----:B------:R-:W0:Y:S02]  /*3d50*/  LDC.64 R2, c[0x0][0x380] ;  /* 0x0000e000ff027b82 */ /* 0x000e240000000a00 */
[----:B0-----:R-:W2:Y:S01]  /*3d60*/  LDG.E.64 R2, desc[UR6][R2.64+0x8] ;  /* 0x0000080602027981 */ /* 0x001ea2000c1e1b00 */
[----:B------:R-:W-:Y:S01]  /*3d70*/  IADD3 R65, PT, PT, -R64, R69, RZ ;  /* 0x0000004540417210 */ /* 0x000fe20007ffe1ff */
[----:B------:R-:W0:Y:S03]  /*3d80*/  S2R R60, SR_TID.X ;  /* 0x00000000003c7919 */ /* 0x000e260000002100 */
[C---:B------:R-:W-:Y:S02]  /*3d90*/  SHF.L.U32 R62, R65.reuse, 0x6, RZ ;  /* 0x00000006413e7819 */ /* 0x040fe400000006ff */
[----:B------:R-:W-:Y:S02]  /*3da0*/  SHF.L.U32 R61, R65, 0x7, RZ ;  /* 0x00000007413d7819 */ /* 0x000fe400000006ff */
[----:B------:R-:W-:-:S02]  /*3db0*/  LOP3.LUT R62, R62, 0xe00, RZ, 0xc0, !PT ;  /* 0x00000e003e3e7812 */ /* 0x000fc400078ec0ff */
[----:B------:R-:W-:Y:S02]  /*3dc0*/  LOP3.LUT R61, R61, 0xffffe000, RZ, 0xc0, !PT ;  /* 0xffffe0003d3d7812 */ /* 0x000fe400078ec0ff */
[----:B0-----:R-:W-:-:S04]  /*3dd0*/  LEA R0, R60, R62, 0x1 ;  /* 0x0000003e3c007211 */ /* 0x001fc800078e08ff */
[----:B------:R-:W-:-:S05]  /*3de0*/  LOP3.LUT R7, R0, R61, RZ, 0xfc, !PT ;  /* 0x0000003d00077212 */ /* 0x000fca00078efcff */
[----:B--2---:R-:W-:-:S05]  /*3df0*/  IMAD.WIDE R6, R7, 0x4, R2 ;  /* 0x0000000407067825 */ /* 0x004fca00078e0202 */
[----:B------:R-:W2:Y:S01]  /*3e00*/  LD.E.64 R4, desc[UR6][R6.64] ;  /* 0x0000000606047980 */ /* 0x000ea2000c101b00 */
[----:B------:R-:W-:Y:S01]  /*3e10*/  MOV R2, 0x400 ;  /* 0x0000040000027802 */ /* 0x000fe20000000f00 */
[----:B------:R-:W0:Y:S03]  /*3e20*/  S2R R3, SR_CgaCtaId ;  /* 0x0000000000037919 */ /* 0x000e260000008800 */
[----:B0-----:R-:W-:-:S04]  /*3e30*/  LEA R2, R3, R2, 0x18 ;  /* 0x0000000203027211 */ /* 0x001fc800078ec0ff */
[----:B------:R-:W-:-:S05]  /*3e40*/  LEA R22, R60, R2, 0x3 ;  /* 0x000000023c167211 */ /* 0x000fca00078e18ff */
        /* <DEDUP_REMOVED lines=35> */
[----:B------:R-:W-:-:S05]  /*4080*/  LOP3.LUT R3, R0, R61, RZ, 0xfc, !PT ;  /* 0x0000003d00037212 */ /* 0x000fca00078efcff */
[----:B-----5:R-:W-:Y:S01]  /*4090*/  IMAD.WIDE R4, R3, 0x4, R4 ;  /* 0x0000000403047825 */ /* 0x020fe200078e0204 */
[----:B------:R-:W-:Y:S01]  /*40a0*/  SHF.L.U32 R3, R60, 0x2, RZ ;  /* 0x000000023c037819 */ /* 0x000fe200000006ff */
[----:B--2---:R-:W-:Y:S04]  /*40b0*/  STS.64 [R22+0xf00], R12 ;  /* 0x000f000c16007388 */ /* 0x004fe80000000a00 */
[----:B------:R-:W2:Y:S01]  /*40c0*/  LD.E R0, desc[UR6][R4.64] ;  /* 0x0000000604007980 */ /* 0x000ea2000c101900 */
[----:B---3--:R-:W-:-:S05]  /*40d0*/  IADD3 R15, PT, PT, R2, R3, RZ ;  /* 0x00000003020f7210 */ /* 0x008fca0007ffe0ff */
[----:B--2---:R1:W-:Y:S04]  /*40e0*/  STS [R15+0x1000], R0 ;  /* 0x001000000f007388 */ /* 0x0043e80000000800 */
[----:B------:R-:W2:Y:S04]  /*40f0*/  LD.E R6, desc[UR6][R4.64+0x80] ;  /* 0x0000800604067980 */ /* 0x000ea8000c101900 */
[----:B--2---:R2:W-:Y:S04]  /*4100*/  STS [R15+0x1080], R6 ;  /* 0x001080060f007388 */ /* 0x0045e80000000800 */
[----:B------:R-:W3:Y:S04]  /*4110*/  LD.E R7, desc[UR6][R4.64+0x100] ;  /* 0x0001000604077980 */ /* 0x000ee8000c101900 */
[----:B---3--:R3:W-:Y:S04]  /*4120*/  STS [R15+0x1100], R7 ;  /* 0x001100070f007388 */ /* 0x0087e80000000800 */
[----:B------:R-:W4:Y:S04]  /*4130*/  LD.E R8, desc[UR6][R4.64+0x180] ;  /* 0x0001800604087980 */ /* 0x000f28000c101900 */
[----:B----4-:R4:W-:Y:S04]  /*4140*/  STS [R15+0x1180], R8 ;  /* 0x001180080f007388 */ /* 0x0109e80000000800 */
[----:B------:R-:W5:Y:S04]  /*4150*/  LD.E R9, desc[UR6][R4.64+0x200] ;  /* 0x0002000604097980 */ /* 0x000f68000c101900 */
[----:B-----5:R5:W-:Y:S04]  /*4160*/  STS [R15+0x1200], R9 ;  /* 0x001200090f007388 */ /* 0x020be80000000800 */
[----:B0-----:R-:W2:Y:S04]  /*4170*/  LD.E R10, desc[UR6][R4.64+0x280] ;  /* 0x00028006040a7980 */ /* 0x001ea8000c101900 */
[----:B--2---:R0:W-:Y:S04]  /*4180*/  STS [R15+0x1280], R10 ;  /* 0x0012800a0f007388 */ /* 0x0041e80000000800 */
[----:B-1----:R-:W2:Y:S04]  /*4190*/  LD.E R0, desc[UR6][R4.64+0x300] ;  /* 0x0003000604007980 */ /* 0x002ea8000c101900 */
[----:B--2---:R1:W-:Y:S04]  /*41a0*/  STS [R15+0x1300], R0 ;  /* 0x001300000f007388 */ /* 0x0043e80000000800 */
[----:B------:R-:W2:Y:S04]  /*41b0*/  LD.E R6, desc[UR6][R4.64+0x380] ;  /* 0x0003800604067980 */ /* 0x000ea8000c101900 */
[----:B--2---:R2:W-:Y:S04]  /*41c0*/  STS [R15+0x1380], R6 ;  /* 0x001380060f007388 */ /* 0x0045e80000000800 */
[----:B---3--:R-:W3:Y:S04]  /*41d0*/  LD.E R7, desc[UR6][R4.64+0x400] ;  /* 0x0004000604077980 */ /* 0x008ee8000c101900 */
[----:B---3--:R3:W-:Y:S04]  /*41e0*/  STS [R15+0x1400], R7 ;  /* 0x001400070f007388 */ /* 0x0087e80000000800 */
[----:B----4-:R-:W4:Y:S04]  /*41f0*/  LD.E R8, desc[UR6][R4.64+0x480] ;  /* 0x0004800604087980 */ /* 0x010f28000c101900 */
[----:B----4-:R4:W-:Y:S04]  /*4200*/  STS [R15+0x1480], R8 ;  /* 0x001480080f007388 */ /* 0x0109e80000000800 */
[----:B-----5:R-:W5:Y:S04]  /*4210*/  LD.E R9, desc[UR6][R4.64+0x500] ;  /* 0x0005000604097980 */ /* 0x020f68000c101900 */
        /* <DEDUP_REMOVED lines=28> */
[----:B--2---:R-:W-:Y:S04]  /*43e0*/  STS [R15+0x1c00], R0 ;  /* 0x001c00000f007388 */ /* 0x004fe80000000800 */
[----:B------:R-:W2:Y:S04]  /*43f0*/  LD.E R6, desc[UR6][R4.64+0x4480] ;  /* 0x0044800604067980 */ /* 0x000ea8000c101900 */
[----:B--2---:R-:W-:Y:S04]  /*4400*/  STS [R15+0x1c80], R6 ;  /* 0x001c80060f007388 */ /* 0x004fe80000000800 */
[----:B---3--:R-:W2:Y:S04]  /*4410*/  LD.E R7, desc[UR6][R4.64+0x4500] ;  /* 0x0045000604077980 */ /* 0x008ea8000c101900 */
[----:B--2---:R1:W-:Y:S04]  /*4420*/  STS [R15+0x1d00], R7 ;  /* 0x001d00070f007388 */ /* 0x0043e80000000800 */
[----:B----4-:R-:W2:Y:S04]  /*4430*/  LD.E R8, desc[UR6][R4.64+0x4580] ;  /* 0x0045800604087980 */ /* 0x010ea8000c101900 */
[----:B--2---:R-:W-:Y:S04]  /*4440*/  STS [R15+0x1d80], R8 ;  /* 0x001d80080f007388 */ /* 0x004fe80000000800 */
[----:B-----5:R-:W2:Y:S04]  /*4450*/  LD.E R9, desc[UR6][R4.64+0x4600] ;  /* 0x0046000604097980 */ /* 0x020ea8000c101900 */
[----:B--2---:R-:W-:Y:S04]  /*4460*/  STS [R15+0x1e00], R9 ;  /* 0x001e00090f007388 */ /* 0x004fe80000000800 */
[----:B0-----:R-:W2:Y:S04]  /*4470*/  LD.E R10, desc[UR6][R4.64+0x4680] ;  /* 0x00468006040a7980 */ /* 0x001ea8000c101900 */
[----:B--2---:R-:W-:Y:S04]  /*4480*/  STS [R15+0x1e80], R10 ;  /* 0x001e800a0f007388 */ /* 0x004fe80000000800 */
[----:B------:R-:W2:Y:S01]  /*4490*/  LD.E R11, desc[UR6][R4.64+0x4700] ;  /* 0x00470006040b7980 */ /* 0x000ea2000c101900 */
[----:B------:R-:W0:Y:S01]  /*44a0*/  LDC.64 R66, c[0x0][0x390] ;  /* 0x0000e400ff427b82 */ /* 0x000e220000000a00 */
[----:B------:R-:W-:Y:S05]  /*44b0*/  WARPSYNC.ALL ;  /* 0x0000000000007948 */ /* 0x000fea0003800000 */
[C---:B-1----:R-:W-:Y:S01]  /*44c0*/  SHF.L.U32 R7, R60.reuse, 0xa, RZ ;  /* 0x0000000a3c077819 */ /* 0x042fe200000006ff */
[----:B--2---:R-:W-:Y:S04]  /*44d0*/  STS [R15+0x1f00], R11 ;  /* 0x001f000b0f007388 */ /* 0x004fe80000000800 */
[----:B------:R-:W2:Y:S04]  /*44e0*/  LD.E R6, desc[UR6][R4.64+0x4780] ;  /* 0x0047800604067980 */ /* 0x000ea8000c101900 */
[----:B0-----:R-:W3:Y:S01]  /*44f0*/  LDG.E.64 R66, desc[UR6][R66.64+0x8] ;  /* 0x0000080642427981 */ /* 0x001ee2000c1e1b00 */
[----:B------:R-:W-:-:S02]  /*4500*/  SHF.L.U32 R0, R60, 0x7, RZ ;  /* 0x000000073c007819 */ /* 0x000fc400000006ff */
[----:B------:R-:W-:Y:S02]  /*4510*/  LOP3.LUT R13, R7, 0x400, RZ, 0xc0, !PT ;  /* 0x00000400070d7812 */ /* 0x000fe400078ec0ff */
[----:B------:R-:W-:Y:S02]  /*4520*/  LOP3.LUT R7, R0, 0x1ff00, RZ, 0xc0, !PT ;  /* 0x0001ff0000077812 */ /* 0x000fe400078ec0ff */
[----:B------:R-:W-:Y:S02]  /*4530*/  LOP3.LUT R13, R13, 0x1f800, R0, 0xf8, !PT ;  /* 0x0001f8000d0d7812 */ /* 0x000fe400078ef800 */
[C---:B------:R-:W-:Y:S02]  /*4540*/  IADD3 R0, PT, PT, R2.reuse, R7, RZ ;  /* 0x0000000702007210 */ /* 0x040fe40007ffe0ff */
[----:B------:R-:W-:Y:S01]  /*4550*/  IADD3 R2, PT, PT, R2, R13, RZ ;  /* 0x0000000d02027210 */ /* 0x000fe20007ffe0ff */
[----:B--2---:R-:W-:Y:S01]  /*4560*/  STS [R15+0x1f80], R6 ;  /* 0x001f80060f007388 */ /* 0x004fe20000000800 */
[----:B------:R-:W-:Y:S06]  /*4570*/  BAR.SYNC.DEFER_BLOCKING 0x0, 0x20 ;  /* 0x0000800000007b1d */ /* 0x000fec0000010000 */
[----:B------:R-:W-:Y:S04]  /*4580*/  LDS.128 R24, [R0] ;  /* 0x0000000000187984 */ /* 0x000fe80000000c00 */
[----:B------:R-:W0:Y:S04]  /*4590*/  LDS.128 R8, [R2+0x1000] ;  /* 0x0010000002087984 */ /* 0x000e280000000c00 */
[----:B------:R-:W1:Y:S04]  /*45a0*/  LDS.128 R40, [R2+0x1100] ;  /* 0x0011000002287984 */ /* 0x000e680000000c00 */
[----:B------:R-:W2:Y:S04]  /*45b0*/  LDS.128 R20, [R2+0x1200] ;  /* 0x0012000002147984 */ /* 0x000ea80000000c00 */
[----:B------:R-:W4:Y:S04]  /*45c0*/  LDS.128 R36, [R2+0x1300] ;  /* 0x0013000002247984 */ /* 0x000f280000000c00 */
[----:B------:R-:W-:Y:S04]  /*45d0*/  LDS.128 R28, [R0+0x10] ;  /* 0x00001000001c7984 */ /* 0x000fe80000000c00 */
[----:B------:R-:W5:Y:S04]  /*45e0*/  LDS.128 R44, [R2+0x1010] ;  /* 0x00101000022c7984 */ /* 0x000f680000000c00 */
[----:B------:R-:W3:Y:S04]  /*45f0*/  LDS.128 R32, [R2+0x1110] ;  /* 0x0011100002207984 */ /* 0x000ee80000000c00 */
[----:B------:R-:W3:Y:S04]  /*4600*/  LDS.128 R4, [R2+0x1210] ;  /* 0x0012100002047984 */ /* 0x000ee80000000c00 */
[----:B------:R-:W3:Y:S04]  /*4610*/  LDS.128 R52, [R2+0x1310] ;  /* 0x0013100002347984 */ /* 0x000ee80000000c00 */
[----:B------:R-:W-:Y:S01]  /*4620*/  LDS.128 R16, [R0+0x20] ;  /* 0x0000200000107984 */ /* 0x000fe20000000c00 */
[----:B0-----:R-:W-:-:S03]  /*4630*/  FFMA R8, R24, R8, RZ ;  /* 0x0000000818087223 */ /* 0x001fc600000000ff */
[----:B------:R-:W0:Y:S04]  /*4640*/  LDS.128 R56, [R2+0x1020] ;  /* 0x0010200002387984 */ /* 0x000e280000000c00 */
[----:B------:R-:W0:Y:S01]  /*4650*/  LDS.128 R12, [R2+0x1120] ;  /* 0x00112000020c7984 */ /* 0x000e220000000c00 */
[C---:B-1----:R-:W-:Y:S01]  /*4660*/  FFMA R40, R24.reuse, R40, RZ ;  /* 0x0000002818287223 */ /* 0x042fe200000000ff */
[C---:B------:R-:W-:Y:S01]  /*4670*/  FFMA R9, R25.reuse, R9, R8 ;  /* 0x0000000919097223 */ /* 0x040fe20000000008 */
[----:B--2---:R-:W-:Y:S02]  /*4680*/  FFMA R20, R24, R20, RZ ;  /* 0x0000001418147223 */ /* 0x004fe400000000ff */
[C---:B------:R-:W-:Y:S01]  /*4690*/  FFMA R41, R25.reuse, R41, R40 ;  /* 0x0000002919297223 */ /* 0x040fe20000000028 */
[----:B------:R-:W-:Y:S01]  /*46a0*/  FFMA R10, R26, R10, R9 ;  /* 0x0000000a1a0a7223 */ /* 0x000fe20000000009 */
[----:B----4-:R-:W-:Y:S01]  /*46b0*/  FFMA R36, R24, R36, RZ ;  /* 0x0000002418247223 */ /* 0x010fe200000000ff */
[----:B------:R-:W-:Y:S01]  /*46c0*/  FFMA R21, R25, R21, R20 ;  /* 0x0000001519157223 */ /* 0x000fe20000000014 */
[C---:B------:R-:W-:Y:S01]  /*46d0*/  FFMA R42, R26.reuse, R42, R41 ;  /* 0x0000002a1a2a7223 */ /* 0x040fe20000000029 */
[----:B------:R-:W-:Y:S01]  /*46e0*/  FFMA R49, R27, R11, R10 ;  /* 0x0000000b1b317223 */ /* 0x000fe2000000000a */
[----:B------:R-:W-:Y:S01]  /*46f0*/  FFMA R37, R25, R37, R36 ;  /* 0x0000002519257223 */ /* 0x000fe20000000024 */
[----:B------:R-:W1:Y:S01]  /*4700*/  LDS.128 R8, [R2+0x1220] ;  /* 0x0012200002087984 */ /* 0x000e620000000c00 */
[C---:B------:R-:W-:Y:S01]  /*4710*/  FFMA R22, R26.reuse, R22, R21 ;  /* 0x000000161a167223 */ /* 0x040fe20000000015 */
[C---:B------:R-:W-:Y:S01]  /*4720*/  FFMA R43, R27.reuse, R43, R42 ;  /* 0x0000002b1b2b7223 */ /* 0x040fe2000000002a */
[----:B------:R-:W-:Y:S01]  /*4730*/  FFMA R38, R26, R38, R37 ;  /* 0x000000261a267223 */ /* 0x000fe20000000025 */
[----:B-----5:R-:W-:Y:S01]  /*4740*/  FFMA R44, R28, R44, R49 ;  /* 0x0000002c1c2c7223 */ /* 0x020fe20000000031 */
[----:B------:R-:W-:-:S02]  /*4750*/  FFMA R37, R27, R23, R22 ;  /* 0x000000171b257223 */ /* 0x000fc40000000016 */
[----:B------:R-:W-:Y:S01]  /*4760*/  FFMA R49, R27, R39, R38 ;  /* 0x000000271b317223 */ /* 0x000fe20000000026 */
[----:B---3--:R-:W-:Y:S01]  /*4770*/  FFMA R32, R28, R32, R43 ;  /* 0x000000201c207223 */ /* 0x008fe2000000002b */
[----:B------:R-:W2:Y:S01]  /*4780*/  LDS.128 R20, [R2+0x1320] ;  /* 0x0013200002147984 */ /* 0x000ea20000000c00 */
[----:B------:R-:W-:-:S03]  /*4790*/  FFMA R45, R29, R45, R44 ;  /* 0x0000002d1d2d7223 */ /* 0x000fc6000000002c */
[----:B------:R-:W-:Y:S04]  /*47a0*/  LDS.128 R24, [R0+0x30] ;  /* 0x0000300000187984 */ /* 0x000fe80000000c00 */
[----:B------:R-:W3:Y:S01]  /*47b0*/  LDS.128 R40, [R2+0x1030] ;  /* 0x0010300002287984 */ /* 0x000ee20000000c00 */
[----:B------:R-:W-:Y:S01]  /*47c0*/  FFMA R46, R30, R46, R45 ;  /* 0x0000002e1e2e7223 */ /* 0x000fe2000000002d */
[----:B------:R-:W-:Y:S01]  /*47d0*/  FFMA R45, R29, R33, R32 ;  /* 0x000000211d2d7223 */ /* 0x000fe20000000020 */
[C---:B------:R-:W-:Y:S01]  /*47e0*/  FFMA R4, R28.reuse, R4, R37 ;  /* 0x000000041c047223 */ /* 0x040fe20000000025 */
[----:B------:R-:W-:Y:S01]  /*47f0*/  FFMA R52, R28, R52, R49 ;  /* 0x000000341c347223 */ /* 0x000fe20000000031 */
[----:B------:R-:W-:Y:S01]  /*4800*/  FFMA R33, R31, R47, R46 ;  /* 0x0000002f1f217223 */ /* 0x000fe2000000002e */
[C---:B------:R-:W-:Y:S01]  /*4810*/  FFMA R34, R30.reuse, R34, R45 ;  /* 0x000000221e227223 */ /* 0x040fe2000000002d */
[----:B------:R-:W-:Y:S01]  /*4820*/  FFMA R5, R29, R5, R4 ;  /* 0x000000051d057223 */ /* 0x000fe20000000004 */
[----:B------:R-:W4:Y:S02]  /*4830*/  LDS.128 R36, [R2+0x1130] ;  /* 0x0011300002247984 */ /* 0x000f240000000c00 */
[----:B------:R-:W-:Y:S01]  /*4840*/  FFMA R35, R31, R35, R34 ;  /* 0x000000231f237223 */ /* 0x000fe20000000022 */
[----:B------:R-:W-:Y:S01]  /*4850*/  FFMA R6, R30, R6, R5 ;  /* 0x000000061e067223 */ /* 0x000fe20000000005 */
[----:B------:R-:W5:Y:S01]  /*4860*/  LDS.128 R44, [R2+0x1230] ;  /* 0x00123000022c7984 */ /* 0x000f620000000c00 */
[----:B------:R-:W-:Y:S01]  /*4870*/  FFMA R53, R29, R53, R52 ;  /* 0x000000351d357223 */ /* 0x000fe20000000034 */
[C---:B0-----:R-:W-:Y:S01]  /*4880*/  FFMA R56, R16.reuse, R56, R33 ;  /* 0x0000003810387223 */ /* 0x041fe20000000021 */
[----:B------:R-:W-:Y:S01]  /*4890*/  FFMA R29, R31, R7, R6 ;  /* 0x000000071f1d7223 */ /* 0x000fe20000000006 */
[----:B------:R-:W0:Y:S01]  /*48a0*/  LDS.128 R48, [R2+0x1330] ;  /* 0x0013300002307984 */ /* 0x000e220000000c00 */
[----:B------:R-:W-:-:S03]  /*48b0*/  FFMA R12, R16, R12, R35 ;  /* 0x0000000c100c7223 */ /* 0x000fc60000000023 */
[----:B------:R-:W-:Y:S04]  /*48c0*/  LDS.128 R4, [R0+0x40] ;  /* 0x0000400000047984 */ /* 0x000fe80000000c00 */
[----:B------:R-:W0:Y:S01]  /*48d0*/  LDS.128 R32, [R2+0x1040] ;  /* 0x0010400002207984 */ /* 0x000e220000000c00 */
[----:B------:R-:W-:Y:S01]  /*48e0*/  FFMA R57, R17, R57, R56 ;  /* 0x0000003911397223 */ /* 0x000fe20000000038 */
[----:B------:R-:W-:Y:S01]  /*48f0*/  FFMA R54, R30, R54, R53 ;  /* 0x000000361e367223 */ /* 0x000fe20000000035 */
[----:B-1----:R-:W-:Y:S02]  /*4900*/  FFMA R8, R16, R8, R29 ;  /* 0x0000000810087223 */ /* 0x002fe4000000001d */
[----:B------:R-:W-:Y:S01]  /*4910*/  FFMA R58, R18, R58, R57 ;  /* 0x0000003a123a7223 */ /* 0x000fe20000000039 */
[----:B------:R-:W-:-:S02]  /*4920*/  FFMA R55, R31, R55, R54 ;  /* 0x000000371f377223 */ /* 0x000fc40000000036 */
[----:B------:R-:W1:Y:S01]  /*4930*/  LDS.128 R28, [R2+0x1140] ;  /* 0x00114000021c7984 */ /* 0x000e620000000c00 */
[----:B------:R-:W-:Y:S01]  /*4940*/  FFMA R59, R19, R59, R58 ;  /* 0x0000003b133b7223 */ /* 0x000fe2000000003a */
[----:B--2---:R-:W-:Y:S02]  /*4950*/  FFMA R20, R16, R20, R55 ;  /* 0x0000001410147223 */ /* 0x004fe40000000037 */
[----:B------:R-:W2:Y:S01]  /*4960*/  LDS.128 R52, [R2+0x1240] ;  /* 0x0012400002347984 */ /* 0x000ea20000000c00 */
[----:B---3--:R-:W-:-:S03]  /*4970*/  FFMA R40, R24, R40, R59 ;  /* 0x0000002818287223 */ /* 0x008fc6000000003b */
[----:B------:R-:W3:Y:S01]  /*4980*/  LDS.128 R56, [R2+0x1340] ;  /* 0x0013400002387984 */ /* 0x000ee20000000c00 */
        /* <DEDUP_REMOVED lines=13> */
[C---:B-----5:R-:W-:Y:S01]  /*4a60*/  FFMA R44, R24.reuse, R44, R17 ;  /* 0x0000002c182c7223 */ /* 0x060fe20000000011 */
[----:B------:R-:W-:Y:S01]  /*4a70*/  LDS.128 R8, [R0+0x50] ;  /* 0x0000500000087984 */ /* 0x000fe20000000c00 */
[----:B0-----:R-:W-:-:S03]  /*4a80*/  FFMA R48, R24, R48, R23 ;  /* 0x0000003018307223 */ /* 0x001fc60000000017 */
[----:B------:R-:W0:Y:S01]  /*4a90*/  LDS.128 R12, [R2+0x1050] ;  /* 0x00105000020c7984 */ /* 0x000e220000000c00 */
[----:B------:R-:W-:-:S03]  /*4aa0*/  FFMA R37, R25, R37, R36 ;  /* 0x0000002519257223 */ /* 0x000fc60000000024 */
[----:B------:R-:W4:Y:S01]  /*4ab0*/  LDS.128 R16, [R2+0x1150] ;  /* 0x0011500002107984 */ /* 0x000f220000000c00 */
[----:B------:R-:W-:Y:S01]  /*4ac0*/  FFMA R32, R4, R32, R43 ;  /* 0x0000002004207223 */ /* 0x000fe2000000002b */
[----:B------:R-:W-:Y:S02]  /*4ad0*/  FFMA R49, R25, R49, R48 ;  /* 0x0000003119317223 */ /* 0x000fe40000000030 */
[----:B------:R-:W5:Y:S01]  /*4ae0*/  LDS.128 R20, [R2+0x1250] ;  /* 0x0012500002147984 */ /* 0x000f620000000c00 */
[----:B------:R-:W-:-:S03]  /*4af0*/  FFMA R38, R26, R38, R37 ;  /* 0x000000261a267223 */ /* 0x000fc60000000025 */
[----:B------:R-:W5:Y:S01]  /*4b00*/  LDS.128 R40, [R2+0x1350] ;  /* 0x0013500002287984 */ /* 0x000f620000000c00 */
[----:B------:R-:W-:Y:S01]  /*4b10*/  FFMA R45, R25, R45, R44 ;  /* 0x0000002d192d7223 */ /* 0x000fe2000000002c */
[C---:B------:R-:W-:Y:S01]  /*4b20*/  FFMA R50, R26.reuse, R50, R49 ;  /* 0x000000321a327223 */ /* 0x040fe20000000031 */
[----:B------:R-:W-:Y:S01]  /*4b30*/  FFMA R25, R5, R33, R32 ;  /* 0x0000002105197223 */ /* 0x000fe20000000020 */
[C---:B------:R-:W-:Y:S01]  /*4b40*/  FFMA R39, R27.reuse, R39, R38 ;  /* 0x000000271b277223 */ /* 0x040fe20000000026 */
[----:B------:R-:W-:Y:S01]  /*4b50*/  FFMA R46, R26, R46, R45 ;  /* 0x0000002e1a2e7223 */ /* 0x000fe2000000002d */
[C---:B------:R-:W-:Y:S01]  /*4b60*/  FFMA R33, R27.reuse, R51, R50 ;  /* 0x000000331b217223 */ /* 0x040fe20000000032 */
[----:B------:R-:W-:Y:S01]  /*4b70*/  FFMA R34, R6, R34, R25 ;  /* 0x0000002206227223 */ /* 0x000fe20000000019 */
[----:B------:R-:W-:Y:S01]  /*4b80*/  LDS.128 R48, [R2+0x1060] ;  /* 0x0010600002307984 */ /* 0x000fe20000000c00 */
[----:B------:R-:W-:Y:S01]  /*4b90*/  FFMA R47, R27, R47, R46 ;  /* 0x0000002f1b2f7223 */ /* 0x000fe2000000002e */
[----:B-1----:R-:W-:-:S02]  /*4ba0*/  FFMA R28, R4, R28, R39 ;  /* 0x0000001c041c7223 */ /* 0x002fc40000000027 */
[----:B------:R-:W1:Y:S04]  /*4bb0*/  LDS.128 R24, [R0+0x60] ;  /* 0x0000600000187984 */ /* 0x000e680000000c00 */
[----:B------:R-:W1:Y:S01]  /*4bc0*/  LDS.128 R36, [R2+0x1160] ;  /* 0x0011600002247984 */ /* 0x000e620000000c00 */
[C---:B--2---:R-:W-:Y:S01]  /*4bd0*/  FFMA R52, R4.reuse, R52, R47 ;  /* 0x0000003404347223 */ /* 0x044fe2000000002f */
[----:B---3--:R-:W-:Y:S01]  /*4be0*/  FFMA R56, R4, R56, R33 ;  /* 0x0000003804387223 */ /* 0x008fe20000000021 */
[----:B------:R-:W-:Y:S01]  /*4bf0*/  FFMA R29, R5, R29, R28 ;  /* 0x0000001d051d7223 */ /* 0x000fe2000000001c */
[----:B------:R-:W-:Y:S01]  /*4c00*/  FFMA R63, R7, R35, R34 ;  /* 0x00000023073f7223 */ /* 0x000fe20000000022 */
[C---:B------:R-:W-:Y:S01]  /*4c10*/  FFMA R53, R5.reuse, R53, R52 ;  /* 0x0000003505357223 */ /* 0x040fe20000000034 */
[----:B------:R-:W-:Y:S01]  /*4c20*/  FFMA R57, R5, R57, R56 ;  /* 0x0000003905397223 */ /* 0x000fe20000000038 */
[----:B------:R-:W2:Y:S01]  /*4c30*/  LDS.128 R44, [R2+0x1260] ;  /* 0x00126000022c7984 */ /* 0x000ea20000000c00 */
[C---:B------:R-:W-:Y:S01]  /*4c40*/  FFMA R30, R6.reuse, R30, R29 ;  /* 0x0000001e061e7223 */ /* 0x040fe2000000001d */
[----:B------:R-:W-:-:S02]  /*4c50*/  FFMA R54, R6, R54, R53 ;  /* 0x0000003606367223 */ /* 0x000fc40000000035 */
[----:B------:R-:W3:Y:S01]  /*4c60*/  LDS.128 R32, [R2+0x1360] ;  /* 0x0013600002207984 */ /* 0x000ee20000000c00 */
[----:B------:R-:W-:Y:S01]  /*4c70*/  FFMA R58, R6, R58, R57 ;  /* 0x0000003a063a7223 */ /* 0x000fe20000000039 */
[C---:B------:R-:W-:Y:S01]  /*4c80*/  FFMA R53, R7.reuse, R31, R30 ;  /* 0x0000001f07357223 */ /* 0x040fe2000000001e */
[C---:B------:R-:W-:Y:S01]  /*4c90*/  FFMA R55, R7.reuse, R55, R54 ;  /* 0x0000003707377223 */ /* 0x040fe20000000036 */
[----:B------:R-:W-:Y:S01]  /*4ca0*/  LDS.128 R28, [R2+0x1070] ;  /* 0x00107000021c7984 */ /* 0x000fe20000000c00 */
[----:B------:R-:W-:-:S03]  /*4cb0*/  FFMA R59, R7, R59, R58 ;  /* 0x0000003b073b7223 */ /* 0x000fc6000000003a */
[----:B------:R-:W3:Y:S01]  /*4cc0*/  LDS.128 R4, [R0+0x70] ;  /* 0x0000700000047984 */ /* 0x000ee20000000c00 */
[C---:B0-----:R-:W-:Y:S01]  /*4cd0*/  FFMA R12, R8.reuse, R12, R63 ;  /* 0x0000000c080c7223 */ /* 0x041fe2000000003f */
[C---:B----4-:R-:W-:Y:S01]  /*4ce0*/  FFMA R16, R8.reuse, R16, R53 ;  /* 0x0000001008107223 */ /* 0x050fe20000000035 */
[C---:B-----5:R-:W-:Y:S02]  /*4cf0*/  FFMA R20, R8.reuse, R20, R55 ;  /* 0x0000001408147223 */ /* 0x060fe40000000037 */
        /* <DEDUP_REMOVED lines=12> */
[C---:B-1----:R-:W-:Y:S01]  /*4dc0*/  FFMA R48, R24.reuse, R48, R55 ;  /* 0x0000003018307223 */ /* 0x042fe20000000037 */
[----:B------:R-:W0:Y:S01]  /*4dd0*/  LDS.128 R12, [R2+0x1170] ;  /* 0x00117000020c7984 */ /* 0x000e220000000c00 */
[----:B------:R-:W-:Y:S01]  /*4de0*/  FFMA R55, R11, R43, R42 ;  /* 0x0000002b0b377223 */ /* 0x000fe2000000002a */
[----:B------:R-:W-:-:S02]  /*4df0*/  FFMA R36, R24, R36, R9 ;  /* 0x0000002418247223 */ /* 0x000fc40000000009 */
[----:B------:R-:W1:Y:S04]  /*4e00*/  LDS.128 R16, [R2+0x1270] ;  /* 0x0012700002107984 */ /* 0x000e680000000c00 */
[----:B------:R-:W4:Y:S04]  /*4e10*/  LDS.128 R20, [R2+0x1370] ;  /* 0x0013700002147984 */ /* 0x000f280000000c00 */
[----:B------:R-:W-:Y:S04]  /*4e20*/  LDS.128 R40, [R0+0x80] ;  /* 0x0000800000287984 */ /* 0x000fe80000000c00 */
[----:B------:R-:W5:Y:S01]  /*4e30*/  LDS.128 R8, [R2+0x1080] ;  /* 0x0010800002087984 */ /* 0x000f620000000c00 */
[C---:B------:R-:W-:Y:S01]  /*4e40*/  FFMA R49, R25.reuse, R49, R48 ;  /* 0x0000003119317223 */ /* 0x040fe20000000030 */
[----:B------:R-:W-:Y:S01]  /*4e50*/  SHF.L.U32 R48, R60, 0x8, RZ ;  /* 0x000000083c307819 */ /* 0x000fe200000006ff */
[C---:B--2---:R-:W-:Y:S01]  /*4e60*/  FFMA R44, R24.reuse, R44, R53 ;  /* 0x0000002c182c7223 */ /* 0x044fe20000000035 */
[----:B---3--:R-:W-:Y:S01]  /*4e70*/  FFMA R32, R24, R32, R55 ;  /* 0x0000002018207223 */ /* 0x008fe20000000037 */
[C---:B------:R-:W-:Y:S01]  /*4e80*/  FFMA R50, R26.reuse, R50, R49 ;  /* 0x000000321a327223 */ /* 0x040fe20000000031 */
[C---:B------:R-:W-:Y:S01]  /*4e90*/  FFMA R37, R25.reuse, R37, R36 ;  /* 0x0000002519257223 */ /* 0x040fe20000000024 */
[----:B------:R-:W-:Y:S01]  /*4ea0*/  FFMA R45, R25, R45, R44 ;  /* 0x0000002d192d7223 */ /* 0x000fe2000000002c */
[----:B------:R-:W-:Y:S01]  /*4eb0*/  LOP3.LUT R3, R3, 0x3f004, R48, 0xc8, !PT ;  /* 0x0003f00403037812 */ /* 0x000fe200078ec830 */
[----:B------:R-:W-:Y:S01]  /*4ec0*/  FFMA R53, R27, R51, R50 ;  /* 0x000000331b357223 */ /* 0x000fe20000000032 */
[----:B------:R-:W-:Y:S01]  /*4ed0*/  FFMA R25, R25, R33, R32 ;  /* 0x0000002119197223 */ /* 0x000fe20000000020 */
[----:B------:R-:W2:Y:S01]  /*4ee0*/  LDS.128 R48, [R2+0x1180] ;  /* 0x0011800002307984 */ /* 0x000ea20000000c00 */
[----:B------:R-:W-:Y:S01]  /*4ef0*/  FFMA R46, R26, R46, R45 ;  /* 0x0000002e1a2e7223 */ /* 0x000fe2000000002d */
[----:B------:R-:W-:Y:S01]  /*4f00*/  FFMA R28, R4, R28, R53 ;  /* 0x0000001c041c7223 */ /* 0x000fe20000000035 */
[C---:B------:R-:W-:Y:S01]  /*4f10*/  FFMA R38, R26.reuse, R38, R37 ;  /* 0x000000261a267223 */ /* 0x040fe20000000025 */
[----:B------:R-:W-:Y:S01]  /*4f20*/  FFMA R34, R26, R34, R25 ;  /* 0x000000221a227223 */ /* 0x000fe20000000019 */
[----:B------:R-:W-:Y:S01]  /*4f30*/  FFMA R33, R27, R47, R46 ;  /* 0x0000002f1b217223 */ /* 0x000fe2000000002e */
[----:B------:R-:W-:Y:S01]  /*4f40*/  FFMA R29, R5, R29, R28 ;  /* 0x0000001d051d7223 */ /* 0x000fe2000000001c */
[C---:B------:R-:W-:Y:S01]  /*4f50*/  FFMA R39, R27.reuse, R39, R38 ;  /* 0x000000271b277223 */ /* 0x040fe20000000026 */
[----:B------:R-:W-:Y:S01]  /*4f60*/  FFMA R35, R27, R35, R34 ;  /* 0x000000231b237223 */ /* 0x000fe20000000022 */
[----:B------:R-:W3:Y:S01]  /*4f70*/  LDS.128 R52, [R2+0x1280] ;  /* 0x0012800002347984 */ /* 0x000ee20000000c00 */
[----:B------:R-:W-:-:S03]  /*4f80*/  FFMA R30, R6, R30, R29 ;  /* 0x0000001e061e7223 */ /* 0x000fc6000000001d */
[----:B------:R-:W3:Y:S04]  /*4f90*/  LDS.128 R56, [R2+0x1380] ;  /* 0x0013800002387984 */ /* 0x000ee80000000c00 */
[----:B------:R-:W-:Y:S04]  /*4fa0*/  LDS.128 R24, [R0+0x90] ;  /* 0x0000900000187984 */ /* 0x000fe80000000c00 */
[----:B------:R-:W3:Y:S01]  /*4fb0*/  LDS.128 R44, [R2+0x1090] ;  /* 0x00109000022c7984 */ /* 0x000ee20000000c00 */
[----:B------:R-:W-:-:S03]  /*4fc0*/  FFMA R37, R7, R31, R30 ;  /* 0x0000001f07257223 */ /* 0x000fc6000000001e */
[----:B------:R-:W3:Y:S01]  /*4fd0*/  LDS.128 R28, [R2+0x1190] ;  /* 0x00119000021c7984 */ /* 0x000ee20000000c00 */
[C---:B0-----:R-:W-:Y:S01]  /*4fe0*/  FFMA R12, R4.reuse, R12, R39 ;  /* 0x0000000c040c7223 */ /* 0x041fe20000000027 */
[C---:B-1----:R-:W-:Y:S01]  /*4ff0*/  FFMA R16, R4.reuse, R16, R33 ;  /* 0x0000001004107223 */ /* 0x042fe20000000021 */
[----:B----4-:R-:W-:Y:S01]  /*5000*/  FFMA R20, R4, R20, R35 ;  /* 0x0000001404147223 */ /* 0x010fe20000000023 */
[----:B-----5:R-:W-:Y:S01]  /*5010*/  FFMA R8, R40, R8, R37 ;  /* 0x0000000828087223 */ /* 0x020fe20000000025 */
[----:B------:R-:W0:Y:S01]  /*5020*/  LDS.128 R32, [R2+0x1290] ;  /* 0x0012900002207984 */ /* 0x000e220000000c00 */
[----:B------:R-:W-:-:S03]  /*5030*/  FFMA R13, R5, R13, R12 ;  /* 0x0000000d050d7223 */ /* 0x000fc6000000000c */
[----:B------:R-:W1:Y:S01]  /*5040*/  LDS.128 R36, [R2+0x1390] ;  /* 0x0013900002247984 */ /* 0x000e620000000c00 */
        /* <DEDUP_REMOVED lines=8> */
[C---:B--2---:R-:W-:Y:S01]  /*50d0*/  FFMA R48, R40.reuse, R48, R15 ;  /* 0x0000003028307223 */ /* 0x044fe2000000000f */
[C---:B------:R-:W-:Y:S01]  /*50e0*/  FFMA R19, R7.reuse, R19, R18 ;  /* 0x0000001307137223 */ /* 0x040fe20000000012 */
[----:B------:R-:W-:Y:S01]  /*50f0*/  FFMA R9, R7, R23, R22 ;  /* 0x0000001707097223 */ /* 0x000fe20000000016 */
[----:B------:R-:W-:Y:S01]  /*5100*/  FFMA R13, R43, R11, R10 ;  /* 0x0000000b2b0d7223 */ /* 0x000fe2000000000a */
[----:B------:R-:W-:Y:S01]  /*5110*/  FFMA R49, R41, R49, R48 ;  /* 0x0000003129317223 */ /* 0x000fe20000000030 */
[----:B------:R-:W-:Y:S01]  /*5120*/  LDS.128 R4, [R0+0xa0] ;  /* 0x0000a00000047984 */ /* 0x000fe20000000c00 */
[----:B---3--:R-:W-:-:S02]  /*5130*/  FFMA R52, R40, R52, R19 ;  /* 0x0000003428347223 */ /* 0x008fc40000000013 */
[----:B------:R-:W-:Y:S01]  /*5140*/  FFMA R50, R42, R50, R49 ;  /* 0x000000322a327223 */ /* 0x000fe20000000031 */
[----:B------:R-:W2:Y:S01]  /*5150*/  LDS.128 R20, [R2+0x10a0] ;  /* 0x0010a00002147984 */ /* 0x000ea20000000c00 */
[----:B------:R-:W-:-:S03]  /*5160*/  FFMA R56, R40, R56, R9 ;  /* 0x0000003828387223 */ /* 0x000fc60000000009 */
[----:B------:R-:W3:Y:S01]  /*5170*/  LDS.128 R8, [R2+0x11a0] ;  /* 0x0011a00002087984 */ /* 0x000ee20000000c00 */
[----:B------:R-:W-:-:S03]  /*5180*/  FFMA R53, R41, R53, R52 ;  /* 0x0000003529357223 */ /* 0x000fc60000000034 */
[----:B------:R-:W-:Y:S01]  /*5190*/  LDS.128 R16, [R2+0x13a0] ;  /* 0x0013a00002107984 */ /* 0x000fe20000000c00 */
[----:B------:R-:W-:-:S03]  /*51a0*/  FFMA R44, R24, R44, R13 ;  /* 0x0000002c182c7223 */ /* 0x000fc6000000000d */
[----:B------:R-:W4:Y:S01]  /*51b0*/  LDS.128 R12, [R2+0x12a0] ;  /* 0x0012a000020c7984 */ /* 0x000f220000000c00 */
        /* <DEDUP_REMOVED lines=10> */
[C---:B0-----:R-:W-:Y:S01]  /*5260*/  FFMA R32, R24.reuse, R32, R55 ;  /* 0x0000002018207223 */ /* 0x041fe20000000037 */
[----:B------:R-:W-:Y:S01]  /*5270*/  FFMA R29, R27, R47, R46 ;  /* 0x0000002f1b1d7223 */ /* 0x000fe2000000002e */
[----:B-1----:R-:W-:Y:S01]  /*5280*/  FFMA R36, R24, R36, R45 ;  /* 0x0000002418247223 */ /* 0x002fe2000000002d */
[----:B------:R-:W-:Y:S01]  /*5290*/  FFMA R30, R26, R30, R49 ;  /* 0x0000001e1a1e7223 */ /* 0x000fe20000000031 */
[----:B------:R-:W-:Y:S04]  /*52a0*/  LDS.128 R56, [R0+0xb0] ;  /* 0x0000b00000387984 */ /* 0x000fe80000000c00 */
[----:B------:R-:W0:Y:S04]  /*52b0*/  LDS.128 R40, [R2+0x10b0] ;  /* 0x0010b00002287984 */ /* 0x000e280000000c00 */
[----:B------:R-:W1:Y:S04]  /*52c0*/  LDS.128 R52, [R2+0x11b0] ;  /* 0x0011b00002347984 */ /* 0x000e680000000c00 */
[----:B------:R-:W5:Y:S04]  /*52d0*/  LDS.128 R44, [R2+0x12b0] ;  /* 0x0012b000022c7984 */ /* 0x000f680000000c00 */
[----:B------:R-:W5:Y:S01]  /*52e0*/  LDS.128 R48, [R2+0x13b0] ;  /* 0x0013b00002307984 */ /* 0x000f620000000c00 */
[C---:B------:R-:W-:Y:S01]  /*52f0*/  FFMA R33, R25.reuse, R33, R32 ;  /* 0x0000002119217223 */ /* 0x040fe20000000020 */
[----:B------:R-:W-:Y:S01]  /*5300*/  FFMA R37, R25, R37, R36 ;  /* 0x0000002519257223 */ /* 0x000fe20000000024 */
[----:B------:R-:W-:-:S02]  /*5310*/  SHF.L.U32 R60, R60, 0x5, RZ ;  /* 0x000000053c3c7819 */ /* 0x000fc400000006ff */
[C---:B------:R-:W-:Y:S01]  /*5320*/  FFMA R34, R26.reuse, R34, R33 ;  /* 0x000000221a227223 */ /* 0x040fe20000000021 */
[----:B------:R-:W-:Y:S01]  /*5330*/  FFMA R38, R26, R38, R37 ;  /* 0x000000261a267223 */ /* 0x000fe20000000025 */
[----:B------:R-:W-:Y:S01]  /*5340*/  FFMA R31, R27, R31, R30 ;  /* 0x0000001f1b1f7223 */ /* 0x000fe2000000001e */
[----:B------:R-:W-:Y:S01]  /*5350*/  LOP3.LUT R3, R3, 0x1c0, R60, 0xf8, !PT ;  /* 0x000001c003037812 */ /* 0x000fe200078ef83c */
[C---:B------:R-:W-:Y:S01]  /*5360*/  FFMA R35, R27.reuse, R35, R34 ;  /* 0x000000231b237223 */ /* 0x040fe20000000022 */
[----:B------:R-:W-:Y:S01]  /*5370*/  FFMA R39, R27, R39, R38 ;  /* 0x000000271b277223 */ /* 0x000fe20000000026 */
[----:B--2---:R-:W-:Y:S01]  /*5380*/  FFMA R20, R4, R20, R29 ;  /* 0x0000001404147223 */ /* 0x004fe2000000001d */
[----:B------:R-:W-:Y:S01]  /*5390*/  IADD3 R3, PT, PT, R62, R3, R61 ;  /* 0x000000033e037210 */ /* 0x000fe20007ffe03d */
[C---:B---3--:R-:W-:Y:S01]  /*53a0*/  FFMA R8, R4.reuse, R8, R31 ;  /* 0x0000000804087223 */ /* 0x048fe2000000001f */
[C---:B----4-:R-:W-:Y:S01]  /*53b0*/  FFMA R12, R4.reuse, R12, R35 ;  /* 0x0000000c040c7223 */ /* 0x050fe20000000023 */
[----:B------:R-:W-:Y:S01]  /*53c0*/  FFMA R16, R4, R16, R39 ;  /* 0x0000001004107223 */ /* 0x000fe20000000027 */
[----:B------:R-:W-:Y:S01]  /*53d0*/  LDS.128 R24, [R0+0xc0] ;  /* 0x0000c00000187984 */ /* 0x000fe20000000c00 */
[----:B------:R-:W-:-:S03]  /*53e0*/  FFMA R21, R5, R21, R20 ;  /* 0x0000001505157223 */ /* 0x000fc60000000014 */
[----:B------:R-:W2:Y:S01]  /*53f0*/  LDS.128 R60, [R2+0x10c0] ;  /* 0x0010c000023c7984 */ /* 0x000ea20000000c00 */
[----:B------:R-:W-:-:S03]  /*5400*/  FFMA R9, R5, R9, R8 ;  /* 0x0000000905097223 */ /* 0x000fc60000000008 */
[----:B------:R-:W3:Y:S01]  /*5410*/  LDS.128 R28, [R2+0x11c0] ;  /* 0x0011c000021c7984 */ /* 0x000ee20000000c00 */
[----:B------:R-:W-:-:S03]  /*5420*/  FFMA R13, R5, R13, R12 ;  /* 0x0000000d050d7223 */ /* 0x000fc6000000000c */
[----:B------:R-:W4:Y:S01]  /*5430*/  LDS.128 R32, [R2+0x12c0] ;  /* 0x0012c00002207984 */ /* 0x000f220000000c00 */
[----:B------:R-:W-:-:S03]  /*5440*/  FFMA R17, R5, R17, R16 ;  /* 0x0000001105117223 */ /* 0x000fc60000000010 */
[----:B------:R-:W4:Y:S01]  /*5450*/  LDS.128 R36, [R2+0x13c0] ;  /* 0x0013c00002247984 */ /* 0x000f220000000c00 */
        /* <DEDUP_REMOVED lines=12> */
[----:B------:R-:W-:Y:S04]  /*5520*/  LDS.128 R4, [R0+0xd0] ;  /* 0x0000d00000047984 */ /* 0x000fe80000000c00 */
[----:B------:R-:W0:Y:S04]  /*5530*/  LDS.128 R8, [R2+0x10d0] ;  /* 0x0010d00002087984 */ /* 0x000e280000000c00 */
[----:B------:R-:W1:Y:S04]  /*5540*/  LDS.128 R12, [R2+0x11d0] ;  /* 0x0011d000020c7984 */ /* 0x000e680000000c00 */
[----:B------:R-:W5:Y:S04]  /*5550*/  LDS.128 R16, [R2+0x12d0] ;  /* 0x0012d00002107984 */ /* 0x000f680000000c00 */
[----:B------:R-:W5:Y:S01]  /*5560*/  LDS.128 R20, [R2+0x13d0] ;  /* 0x0013d00002147984 */ /* 0x000f620000000c00 */
[C---:B------:R-:W-:Y:S01]  /*5570*/  FFMA R41, R57.reuse, R41, R40 ;  /* 0x0000002939297223 */ /* 0x040fe20000000028 */
[C---:B------:R-:W-:Y:S01]  /*5580*/  FFMA R53, R57.reuse, R53, R52 ;  /* 0x0000003539357223 */ /* 0x040fe20000000034 */
[C---:B------:R-:W-:Y:S01]  /*5590*/  FFMA R45, R57.reuse, R45, R44 ;  /* 0x0000002d392d7223 */ /* 0x040fe2000000002c */
[----:B------:R-:W-:Y:S01]  /*55a0*/  FFMA R49, R57, R49, R48 ;  /* 0x0000003139317223 */ /* 0x000fe20000000030 */
[C---:B------:R-:W-:Y:S01]  /*55b0*/  FFMA R42, R58.reuse, R42, R41 ;  /* 0x0000002a3a2a7223 */ /* 0x040fe20000000029 */
[----:B------:R-:W-:Y:S01]  /*55c0*/  SHF.L.U32 R65, R65, 0x3, RZ ;  /* 0x0000000341417819 */ /* 0x000fe200000006ff */
[C---:B------:R-:W-:Y:S01]  /*55d0*/  FFMA R54, R58.reuse, R54, R53 ;  /* 0x000000363a367223 */ /* 0x040fe20000000035 */
[C---:B------:R-:W-:Y:S01]  /*55e0*/  FFMA R46, R58.reuse, R46, R45 ;  /* 0x0000002e3a2e7223 */ /* 0x040fe2000000002d */
[----:B------:R-:W-:Y:S01]  /*55f0*/  FFMA R50, R58, R50, R49 ;  /* 0x000000323a327223 */ /* 0x000fe20000000031 */
[----:B------:R-:W-:Y:S01]  /*5600*/  LOP3.LUT R40, R65, 0x38, RZ, 0xc0, !PT ;  /* 0x0000003841287812 */ /* 0x000fe200078ec0ff */
[C---:B------:R-:W-:Y:S01]  /*5610*/  FFMA R43, R59.reuse, R43, R42 ;  /* 0x0000002b3b2b7223 */ /* 0x040fe2000000002a */
[C---:B------:R-:W-:Y:S01]  /*5620*/  FFMA R55, R59.reuse, R55, R54 ;  /* 0x000000373b377223 */ /* 0x040fe20000000036 */
[C---:B------:R-:W-:Y:S01]  /*5630*/  FFMA R47, R59.reuse, R47, R46 ;  /* 0x0000002f3b2f7223 */ /* 0x040fe2000000002e */
[----:B------:R-:W-:Y:S01]  /*5640*/  FFMA R51, R59, R51, R50 ;  /* 0x000000333b337223 */ /* 0x000fe20000000032 */
[C---:B--2---:R-:W-:Y:S01]  /*5650*/  FFMA R60, R24.reuse, R60, R43 ;  /* 0x0000003c183c7223 */ /* 0x044fe2000000002b */
[C---:B---3--:R-:W-:Y:S01]  /*5660*/  FFMA R28, R24.reuse, R28, R55 ;  /* 0x0000001c181c7223 */ /* 0x048fe20000000037 */
[C---:B----4-:R-:W-:Y:S01]  /*5670*/  FFMA R32, R24.reuse, R32, R47 ;  /* 0x0000002018207223 */ /* 0x050fe2000000002f */
[----:B------:R-:W-:Y:S01]  /*5680*/  FFMA R36, R24, R36, R51 ;  /* 0x0000002418247223 */ /* 0x000fe20000000033 */
[----:B------:R-:W-:Y:S01]  /*5690*/  IADD3 R3, PT, PT, R40, R3, RZ ;  /* 0x0000000328037210 */ /* 0x000fe20007ffe0ff */
[----:B------:R-:W-:Y:S01]  /*56a0*/  LDS.128 R44, [R2+0x10e0] ;  /* 0x0010e000022c7984 */ /* 0x000fe20000000c00 */
[C---:B------:R-:W-:Y:S01]  /*56b0*/  FFMA R61, R25.reuse, R61, R60 ;  /* 0x0000003d193d7223 */ /* 0x040fe2000000003c */
[----:B------:R-:W-:-:S02]  /*56c0*/  FFMA R29, R25, R29, R28 ;  /* 0x0000001d191d7223 */ /* 0x000fc4000000001c */
[----:B------:R-:W2:Y:S01]  /*56d0*/  LDS.128 R40, [R0+0xe0] ;  /* 0x0000e00000287984 */ /* 0x000ea20000000c00 */
[C---:B------:R-:W-:Y:S01]  /*56e0*/  FFMA R33, R25.reuse, R33, R32 ;  /* 0x0000002119217223 */ /* 0x040fe20000000020 */
[----:B------:R-:W-:Y:S02]  /*56f0*/  FFMA R37, R25, R37, R36 ;  /* 0x0000002519257223 */ /* 0x000fe40000000024 */
[----:B------:R-:W3:Y:S04]  /*5700*/  LDS.128 R48, [R2+0x11e0] ;  /* 0x0011e00002307984 */ /* 0x000ee80000000c00 */
[----:B------:R-:W4:Y:S04]  /*5710*/  LDS.128 R52, [R2+0x12e0] ;  /* 0x0012e00002347984 */ /* 0x000f280000000c00 */
        /* <DEDUP_REMOVED lines=58> */
[----:B------:R-:W-:-:S04]  /*5ac0*/  IMAD.WIDE R66, R3, 0x4, R66 ;  /* 0x0000000403427825 */ /* 0x000fc800078e0242 */
        /* <DEDUP_REMOVED lines=8> */
.L_x_3:
[----:B------:R-:W1:Y:S02]  /*5b50*/  LDC.64 R2, c[0x0][0x380] ;  /* 0x0000e000ff027b82 */ /* 0x000e640000000a00 */
[----:B-1----:R-:W2:Y:S01]  /*5b60*/  LDG.E.64 R2, desc[UR6][R2.64+0x8] ;  /* 0x0000080602027981 */ /* 0x002ea2000c1e1b00 */
[----:B0-----:R-:W-:Y:S01]  /*5b70*/  IADD3 R67, PT, PT, -R64, R69, RZ ;  /* 0x0000004540437210 */ /* 0x001fe20007ffe1ff */
        /* <DEDUP_REMOVED lines=31> */
[----:B--2---:R-:W-:Y:S04]  /*5d70*/  STS.64 [R20+0x900], R10 ;  /* 0x0009000a14007388 */ /* 0x004fe80000000a00 */
[----:B----4-:R-:W2:Y:S04]  /*5d80*/  LD.E.64 R12, desc[UR6][R6.64+0x4200] ;  /* 0x00420006060c7980 */ /* 0x010ea8000c101b00 */
[----:B--2---:R2:W-:Y:S04]  /*5d90*/  STS.64 [R20+0xa00], R12 ;  /* 0x000a000c14007388 */ /* 0x0045e80000000a00 */
[----:B-----5:R-:W3:Y:S04]  /*5da0*/  LD.E.64 R14, desc[UR6][R6.64+0x4300] ;  /* 0x00430006060e7980 */ /* 0x020ee8000c101b00 */
[----:B---3--:R-:W-:Y:S04]  /*5db0*/  STS.64 [R20+0xb00], R14 ;  /* 0x000b000e14007388 */ /* 0x008fe80000000a00 */
[----:B------:R-:W3:Y:S04]  /*5dc0*/  LD.E.64 R16, desc[UR6][R6.64+0x4400] ;  /* 0x0044000606107980 */ /* 0x000ee8000c101b00 */
[----:B---3--:R-:W-:Y:S04]  /*5dd0*/  STS.64 [R20+0xc00], R16 ;  /* 0x000c001014007388 */ /* 0x008fe80000000a00 */
[----:B0-----:R-:W3:Y:S01]  /*5de0*/  LD.E.64 R2, desc[UR6][R6.64+0x4500] ;  /* 0x0045000606027980 */ /* 0x001ee2000c101b00 */
[----:B-1----:R-:W0:Y:S03]  /*5df0*/  LDC.64 R8, c[0x0][0x388] ;  /* 0x0000e200ff087b82 */ /* 0x002e260000000a00 */
[----:B0-----:R-:W4:Y:S04]  /*5e00*/  LDG.E.64 R4, desc[UR6][R8.64+0x8] ;  /* 0x0000080608047981 */ /* 0x001f28000c1e1b00 */
[----:B---3--:R0:W-:Y:S04]  /*5e10*/  STS.64 [R20+0xd00], R2 ;  /* 0x000d000214007388 */ /* 0x0081e80000000a00 */
[----:B------:R-:W3:Y:S01]  /*5e20*/  LD.E.64 R18, desc[UR6][R6.64+0x4600] ;  /* 0x0046000606127980 */ /* 0x000ee2000c101b00 */
[----:B--2---:R-:W-:-:S04]  /*5e30*/  SHF.L.U32 R12, R67, 0x9, RZ ;  /* 0x00000009430c7819 */ /* 0x004fc800000006ff */
[----:B------:R-:W-:-:S04]  /*5e40*/  LOP3.LUT R12, R12, 0xe00, RZ, 0xc0, !PT ;  /* 0x00000e000c0c7812 */ /* 0x000fc800078ec0ff */
[----:B------:R-:W-:Y:S01]  /*5e50*/  IADD3 R13, PT, PT, R12, R65, RZ ;  /* 0x000000410c0d7210 */ /* 0x000fe20007ffe0ff */
[----:B---3--:R-:W-:Y:S04]  /*5e60*/  STS.64 [R20+0xe00], R18 ;  /* 0x000e001214007388 */ /* 0x008fe80000000a00 */
[----:B------:R-:W2:Y:S01]  /*5e70*/  LD.E.64 R10, desc[UR6][R6.64+0x4700] ;  /* 0x00470006060a7980 */ /* 0x000ea2000c101b00 */
[----:B------:R-:W-:-:S05]  /*5e80*/  LOP3.LUT R13, R13, R64, RZ, 0xfc, !PT ;  /* 0x000000400d0d7212 */ /* 0x000fca00078efcff */
[----:B----4-:R-:W-:Y:S01]  /*5e90*/  IMAD.WIDE R4, R13, 0x4, R4 ;  /* 0x000000040d047825 */ /* 0x010fe200078e0204 */
[----:B0-----:R-:W-:Y:S01]  /*5ea0*/  SHF.L.U32 R3, R65, 0x2, RZ ;  /* 0x0000000241037819 */ /* 0x001fe200000006ff */
[----:B--2---:R0:W-:Y:S04]  /*5eb0*/  STS.64 [R20+0xf00], R10 ;  /* 0x000f000a14007388 */ /* 0x0041e80000000a00 */
[----:B------:R-:W2:Y:S01]  /*5ec0*/  LD.E R2, desc[UR6][R4.64] ;  /* 0x0000000604027980 */ /* 0x000ea2000c101900 */
[----:B------:R-:W-:-:S05]  /*5ed0*/  IADD3 R21, PT, PT, R0, R3, RZ ;  /* 0x0000000300157210 */ /* 0x000fca0007ffe0ff */
        /* <DEDUP_REMOVED lines=50> */
[----:B--2---:R1:W-:Y:S04]  /*6200*/  STS [R21+0x1c80], R6 ;  /* 0x001c800615007388 */ /* 0x0043e80000000800 */
[----:B---3--:R-:W2:Y:S04]  /*6210*/  LD.E R7, desc[UR6][R4.64+0x4500] ;  /* 0x0045000604077980 */ /* 0x008ea8000c101900 */
[----:B--2---:R2:W-:Y:S04]  /*6220*/  STS [R21+0x1d00], R7 ;  /* 0x001d000715007388 */ /* 0x0045e80000000800 */
[----:B----4-:R-:W3:Y:S04]  /*6230*/  LD.E R8, desc[UR6][R4.64+0x4580] ;  /* 0x0045800604087980 */ /* 0x010ee8000c101900 */
[----:B---3--:R-:W-:Y:S04]  /*6240*/  STS [R21+0x1d80], R8 ;  /* 0x001d800815007388 */ /* 0x008fe80000000800 */
[----:B-----5:R-:W3:Y:S04]  /*6250*/  LD.E R9, desc[UR6][R4.64+0x4600] ;  /* 0x0046000604097980 */ /* 0x020ee8000c101900 */
[----:B---3--:R-:W-:Y:S04]  /*6260*/  STS [R21+0x1e00], R9 ;  /* 0x001e000915007388 */ /* 0x008fe80000000800 */
[----:B0-----:R-:W3:Y:S04]  /*6270*/  LD.E R10, desc[UR6][R4.64+0x4680] ;  /* 0x00468006040a7980 */ /* 0x001ee8000c101900 */
[----:B---3--:R-:W-:Y:S04]  /*6280*/  STS [R21+0x1e80], R10 ;  /* 0x001e800a15007388 */ /* 0x008fe80000000800 */
[----:B------:R-:W3:Y:S01]  /*6290*/  LD.E R11, desc[UR6][R4.64+0x4700] ;  /* 0x00470006040b7980 */ /* 0x000ee2000c101900 */
[----:B------:R-:W0:Y:S01]  /*62a0*/  LDC.64 R68, c[0x0][0x390] ;  /* 0x0000e400ff447b82 */ /* 0x000e220000000a00 */
[----:B------:R-:W-:Y:S05]  /*62b0*/  WARPSYNC.ALL ;  /* 0x0000000000007948 */ /* 0x000fea0003800000 */
[C---:B-1----:R-:W-:Y:S01]  /*62c0*/  SHF.L.U32 R6, R65.reuse, 0xa, RZ ;  /* 0x0000000a41067819 */ /* 0x042fe200000006ff */
[----:B---3--:R-:W-:Y:S04]  /*62d0*/  STS [R21+0x1f00], R11 ;  /* 0x001f000b15007388 */ /* 0x008fe80000000800 */
[----:B------:R-:W3:Y:S04]  /*62e0*/  LD.E R20, desc[UR6][R4.64+0x4780] ;  /* 0x0047800604147980 */ /* 0x000ee8000c101900 */
[----:B0-----:R-:W4:Y:S01]  /*62f0*/  LDG.E.64 R68, desc[UR6][R68.64+0x8] ;  /* 0x0000080644447981 */ /* 0x001f22000c1e1b00 */
[----:B------:R-:W-:-:S02]  /*6300*/  SHF.L.U32 R2, R65, 0x7, RZ ;  /* 0x0000000741027819 */ /* 0x000fc400000006ff */
[----:B------:R-:W-:Y:S02]  /*6310*/  LOP3.LUT R13, R6, 0x400, RZ, 0xc0, !PT ;  /* 0x00000400060d7812 */ /* 0x000fe400078ec0ff */
[----:B--2---:R-:W-:Y:S02]  /*6320*/  LOP3.LUT R7, R2, 0x1ff00, RZ, 0xc0, !PT ;  /* 0x0001ff0002077812 */ /* 0x004fe400078ec0ff */
[----:B------:R-:W-:Y:S02]  /*6330*/  LOP3.LUT R13, R13, 0x1f800, R2, 0xf8, !PT ;  /* 0x0001f8000d0d7812 */ /* 0x000fe400078ef802 */
[C---:B------:R-:W-:Y:S02]  /*6340*/  IADD3 R2, PT, PT, R0.reuse, R7, RZ ;  /* 0x0000000700027210 */ /* 0x040fe40007ffe0ff */
[----:B------:R-:W-:Y:S01]  /*6350*/  IADD3 R0, PT, PT, R0, R13, RZ ;  /* 0x0000000d00007210 */ /* 0x000fe20007ffe0ff */
[----:B---3--:R-:W-:Y:S01]  /*6360*/  STS [R21+0x1f80], R20 ;  /* 0x001f801415007388 */ /* 0x008fe20000000800 */
[----:B------:R-:W-:Y:S06]  /*6370*/  BAR.SYNC.DEFER_BLOCKING 0x1, 0x20 ;  /* 0x0040800000007b1d */ /* 0x000fec0000010000 */
[----:B------:R-:W-:Y:S04]  /*6380*/  LDS.128 R4, [R2] ;  /* 0x0000000002047984 */ /* 0x000fe80000000c00 */
[----:B------:R-:W0:Y:S04]  /*6390*/  LDS.128 R8, [R0+0x1100] ;  /* 0x0011000000087984 */ /* 0x000e280000000c00 */
[----:B------:R-:W1:Y:S04]  /*63a0*/  LDS.128 R56, [R0+0x1000] ;  /* 0x0010000000387984 */ /* 0x000e680000000c00 */
[----:B------:R-:W2:Y:S04]  /*63b0*/  LDS.128 R12, [R0+0x1200] ;  /* 0x00120000000c7984 */ /* 0x000ea80000000c00 */
[----:B------:R-:W3:Y:S04]  /*63c0*/  LDS.128 R60, [R0+0x1300] ;  /* 0x00130000003c7984 */ /* 0x000ee80000000c00 */
[----:B------:R-:W-:Y:S04]  /*63d0*/  LDS.128 R52, [R2+0x10] ;  /* 0x0000100002347984 */ /* 0x000fe80000000c00 */
[----:B------:R-:W5:Y:S04]  /*63e0*/  LDS.128 R32, [R0+0x1110] ;  /* 0x0011100000207984 */ /* 0x000f680000000c00 */
[----:B------:R-:W4:Y:S04]  /*63f0*/  LDS.128 R16, [R0+0x1010] ;  /* 0x0010100000107984 */ /* 0x000f280000000c00 */
[----:B------:R-:W4:Y:S04]  /*6400*/  LDS.128 R24, [R0+0x1210] ;  /* 0x0012100000187984 */ /* 0x000f280000000c00 */
[----:B------:R-:W4:Y:S04]  /*6410*/  LDS.128 R36, [R0+0x1310] ;  /* 0x0013100000247984 */ /* 0x000f280000000c00 */
[----:B------:R-:W-:Y:S04]  /*6420*/  LDS.128 R20, [R2+0x20] ;  /* 0x0000200002147984 */ /* 0x000fe80000000c00 */
[----:B------:R-:W4:Y:S01]  /*6430*/  LDS.128 R48, [R0+0x1020] ;  /* 0x0010200000307984 */ /* 0x000f220000000c00 */
[----:B0-----:R-:W-:-:S03]  /*6440*/  FFMA R8, R4, R8, RZ ;  /* 0x0000000804087223 */ /* 0x001fc600000000ff */
[----:B------:R-:W0:Y:S01]  /*6450*/  LDS.128 R44, [R0+0x1120] ;  /* 0x00112000002c7984 */ /* 0x000e220000000c00 */
[C---:B-1----:R-:W-:Y:S01]  /*6460*/  FFMA R56, R4.reuse, R56, RZ ;  /* 0x0000003804387223 */ /* 0x042fe200000000ff */
[C---:B------:R-:W-:Y:S01]  /*6470*/  FFMA R9, R5.reuse, R9, R8 ;  /* 0x0000000905097223 */ /* 0x040fe20000000008 */
[C---:B--2---:R-:W-:Y:S02]  /*6480*/  FFMA R12, R4.reuse, R12, RZ ;  /* 0x0000000c040c7223 */ /* 0x044fe400000000ff */
[C---:B------:R-:W-:Y:S01]  /*6490*/  FFMA R57, R5.reuse, R57, R56 ;  /* 0x0000003905397223 */ /* 0x040fe20000000038 */
[----:B------:R-:W1:Y:S01]  /*64a0*/  LDS.128 R40, [R0+0x1220] ;  /* 0x0012200000287984 */ /* 0x000e620000000c00 */
[----:B---3--:R-:W-:Y:S01]  /*64b0*/  FFMA R60, R4, R60, RZ ;  /* 0x0000003c043c7223 */ /* 0x008fe200000000ff */
[C---:B------:R-:W-:Y:S01]  /*64c0*/  FFMA R13, R5.reuse, R13, R12 ;  /* 0x0000000d050d7223 */ /* 0x040fe2000000000c */
[C---:B------:R-:W-:Y:S01]  /*64d0*/  FFMA R10, R6.reuse, R10, R9 ;  /* 0x0000000a060a7223 */ /* 0x040fe20000000009 */
[----:B------:R-:W2:Y:S01]  /*64e0*/  LDS.128 R28, [R0+0x1320] ;  /* 0x00132000001c7984 */ /* 0x000ea20000000c00 */
[----:B------:R-:W-:Y:S01]  /*64f0*/  FFMA R61, R5, R61, R60 ;  /* 0x0000003d053d7223 */ /* 0x000fe2000000003c */
[C---:B------:R-:W-:Y:S01]  /*6500*/  FFMA R58, R6.reuse, R58, R57 ;  /* 0x0000003a063a7223 */ /* 0x040fe20000000039 */
[C---:B------:R-:W-:Y:S01]  /*6510*/  FFMA R14, R6.reuse, R14, R13 ;  /* 0x0000000e060e7223 */ /* 0x040fe2000000000d */
[C---:B------:R-:W-:Y:S01]  /*6520*/  FFMA R5, R7.reuse, R11, R10 ;  /* 0x0000000b07057223 */ /* 0x040fe2000000000a */
[----:B------:R-:W-:Y:S01]  /*6530*/  FFMA R62, R6, R62, R61 ;  /* 0x0000003e063e7223 */ /* 0x000fe2000000003d */
[C---:B------:R-:W-:Y:S01]  /*6540*/  FFMA R59, R7.reuse, R59, R58 ;  /* 0x0000003b073b7223 */ /* 0x040fe2000000003a */
[C---:B------:R-:W-:Y:S01]  /*6550*/  FFMA R57, R7.reuse, R15, R14 ;  /* 0x0000000f07397223 */ /* 0x040fe2000000000e */
[C---:B-----5:R-:W-:Y:S01]  /*6560*/  FFMA R32, R52.reuse, R32, R5 ;  /* 0x0000002034207223 */ /* 0x060fe20000000005 */
[----:B------:R-:W-:Y:S01]  /*6570*/  FFMA R63, R7, R63, R62 ;  /* 0x0000003f073f7223 */ /* 0x000fe2000000003e */
[----:B------:R-:W-:Y:S01]  /*6580*/  LDS.128 R12, [R2+0x30] ;  /* 0x00003000020c7984 */ /* 0x000fe20000000c00 */
[----:B----4-:R-:W-:-:S03]  /*6590*/  FFMA R16, R52, R16, R59 ;  /* 0x0000001034107223 */ /* 0x010fc6000000003b */
[----:B------:R-:W3:Y:S01]  /*65a0*/  LDS.128 R8, [R0+0x1030] ;  /* 0x0010300000087984 */ /* 0x000ee20000000c00 */
        /* <DEDUP_REMOVED lines=12> */
[----:B------:R-:W-:Y:S01]  /*6670*/  FFMA R53, R55, R27, R26 ;  /* 0x0000001b37357223 */ /* 0x000fe2000000001a */
[----:B------:R-:W5:Y:S01]  /*6680*/  LDS.128 R56, [R0+0x1330] ;  /* 0x0013300000387984 */ /* 0x000f620000000c00 */
[----:B------:R-:W-:Y:S01]  /*6690*/  FFMA R38, R54, R38, R37 ;  /* 0x0000002636267223 */ /* 0x000fe20000000025 */
[----:B------:R-:W-:-:S02]  /*66a0*/  FFMA R48, R20, R48, R19 ;  /* 0x0000003014307223 */ /* 0x000fc40000000013 */
[----:B------:R-:W-:Y:S04]  /*66b0*/  LDS.128 R24, [R2+0x40] ;  /* 0x0000400002187984 */ /* 0x000fe80000000c00 */
[----:B------:R-:W5:Y:S01]  /*66c0*/  LDS.128 R32, [R0+0x1040] ;  /* 0x0010400000207984 */ /* 0x000f620000000c00 */
[----:B------:R-:W-:-:S03]  /*66d0*/  FFMA R55, R55, R39, R38 ;  /* 0x0000002737377223 */ /* 0x000fc60000000026 */
[----:B------:R-:W5:Y:S01]  /*66e0*/  LDS.128 R16, [R0+0x1230] ;  /* 0x0012300000107984 */ /* 0x000f620000000c00 */
[----:B0-----:R-:W-:Y:S01]  /*66f0*/  FFMA R44, R20, R44, R61 ;  /* 0x0000002c142c7223 */ /* 0x001fe2000000003d */
[C---:B------:R-:W-:Y:S02]  /*6700*/  FFMA R49, R21.reuse, R49, R48 ;  /* 0x0000003115317223 */ /* 0x040fe40000000030 */
[----:B------:R-:W0:Y:S01]  /*6710*/  LDS.128 R36, [R0+0x1140] ;  /* 0x0011400000247984 */ /* 0x000e220000000c00 */
[----:B------:R-:W-:Y:S01]  /*6720*/  FFMA R45, R21, R45, R44 ;  /* 0x0000002d152d7223 */ /* 0x000fe2000000002c */
[----:B------:R-:W-:-:S03]  /*6730*/  FFMA R50, R22, R50, R49 ;  /* 0x0000003216327223 */ /* 0x000fc60000000031 */
[----:B------:R-:W-:Y:S01]  /*6740*/  FFMA R46, R22, R46, R45 ;  /* 0x0000002e162e7223 */ /* 0x000fe2000000002d */
[C---:B-1----:R-:W-:Y:S01]  /*6750*/  FFMA R40, R20.reuse, R40, R53 ;  /* 0x0000002814287223 */ /* 0x042fe20000000035 */
[----:B--2---:R-:W-:Y:S01]  /*6760*/  FFMA R28, R20, R28, R55 ;  /* 0x0000001c141c7223 */ /* 0x004fe20000000037 */
[C---:B------:R-:W-:Y:S01]  /*6770*/  FFMA R61, R23.reuse, R51, R50 ;  /* 0x00000033173d7223 */ /* 0x040fe20000000032 */
[----:B------:R-:W-:Y:S01]  /*6780*/  FFMA R47, R23, R47, R46 ;  /* 0x0000002f172f7223 */ /* 0x000fe2000000002e */
[----:B------:R-:W-:Y:S04]  /*6790*/  LDS.128 R48, [R0+0x1240] ;  /* 0x0012400000307984 */ /* 0x000fe80000000c00 */
[----:B------:R-:W1:Y:S01]  /*67a0*/  LDS.128 R52, [R0+0x1340] ;  /* 0x0013400000347984 */ /* 0x000e620000000c00 */
[C---:B------:R-:W-:Y:S01]  /*67b0*/  FFMA R41, R21.reuse, R41, R40 ;  /* 0x0000002915297223 */ /* 0x040fe20000000028 */
[----:B------:R-:W-:Y:S01]  /*67c0*/  FFMA R29, R21, R29, R28 ;  /* 0x0000001d151d7223 */ /* 0x000fe2000000001c */
[C---:B---3--:R-:W-:Y:S01]  /*67d0*/  FFMA R8, R12.reuse, R8, R61 ;  /* 0x000000080c087223 */ /* 0x048fe2000000003d */
[----:B----4-:R-:W-:Y:S01]  /*67e0*/  FFMA R4, R12, R4, R47 ;  /* 0x000000040c047223 */ /* 0x010fe2000000002f */
[----:B------:R-:W-:Y:S01]  /*67f0*/  LDS.128 R60, [R0+0x1050] ;  /* 0x00105000003c7984 */ /* 0x000fe20000000c00 */
[----:B------:R-:W-:-:S03]  /*6800*/  FFMA R42, R22, R42, R41 ;  /* 0x0000002a162a7223 */ /* 0x000fc60000000029 */
[----:B------:R-:W2:Y:S01]  /*6810*/  LDS.128 R44, [R2+0x50] ;  /* 0x00005000022c7984 */ /* 0x000ea20000000c00 */
[----:B------:R-:W-:Y:S01]  /*6820*/  FFMA R30, R22, R30, R29 ;  /* 0x0000001e161e7223 */ /* 0x000fe2000000001d */
[----:B------:R-:W-:Y:S01]  /*6830*/  FFMA R9, R13, R9, R8 ;  /* 0x000000090d097223 */ /* 0x000fe20000000008 */
[C---:B------:R-:W-:Y:S02]  /*6840*/  FFMA R43, R23.reuse, R43, R42 ;  /* 0x0000002b172b7223 */ /* 0x040fe4000000002a */
[----:B------:R-:W-:Y:S01]  /*6850*/  FFMA R31, R23, R31, R30 ;  /* 0x0000001f171f7223 */ /* 0x000fe2000000001e */
[----:B------:R-:W-:Y:S01]  /*6860*/  FFMA R10, R14, R10, R9 ;  /* 0x0000000a0e0a7223 */ /* 0x000fe20000000009 */
[----:B------:R-:W3:Y:S01]  /*6870*/  LDS.128 R20, [R0+0x1150] ;  /* 0x0011500000147984 */ /* 0x000ee20000000c00 */
[----:B------:R-:W-:Y:S02]  /*6880*/  FFMA R5, R13, R5, R4 ;  /* 0x000000050d057223 */ /* 0x000fe40000000004 */
[----:B------:R-:W-:-:S02]  /*6890*/  FFMA R11, R15, R11, R10 ;  /* 0x0000000b0f0b7223 */ /* 0x000fc4000000000a */
[----:B------:R-:W-:Y:S01]  /*68a0*/  FFMA R6, R14, R6, R5 ;  /* 0x000000060e067223 */ /* 0x000fe20000000005 */
[----:B-----5:R-:W-:Y:S01]  /*68b0*/  FFMA R56, R12, R56, R31 ;  /* 0x000000380c387223 */ /* 0x020fe2000000001f */
[----:B------:R-:W-:Y:S01]  /*68c0*/  FFMA R32, R24, R32, R11 ;  /* 0x0000002018207223 */ /* 0x000fe2000000000b */
[----:B------:R-:W-:Y:S01]  /*68d0*/  LDS.128 R28, [R0+0x1350] ;  /* 0x00135000001c7984 */ /* 0x000fe20000000c00 */
[----:B------:R-:W-:Y:S01]  /*68e0*/  FFMA R7, R15, R7, R6 ;  /* 0x000000070f077223 */ /* 0x000fe20000000006 */
[----:B------:R-:W-:Y:S02]  /*68f0*/  FFMA R16, R12, R16, R43 ;  /* 0x000000100c107223 */ /* 0x000fe4000000002b */
[----:B------:R-:W4:Y:S01]  /*6900*/  LDS.128 R8, [R0+0x1250] ;  /* 0x0012500000087984 */ /* 0x000f220000000c00 */
[C---:B------:R-:W-:Y:S01]  /*6910*/  FFMA R57, R13.reuse, R57, R56 ;  /* 0x000000390d397223 */ /* 0x040fe20000000038 */
[----:B------:R-:W-:Y:S01]  /*6920*/  FFMA R17, R13, R17, R16 ;  /* 0x000000110d117223 */ /* 0x000fe20000000010 */
[----:B0-----:R-:W-:Y:S01]  /*6930*/  FFMA R36, R24, R36, R7 ;  /* 0x0000002418247223 */ /* 0x001fe20000000007 */
[----:B------:R-:W-:Y:S01]  /*6940*/  LDS.128 R40, [R2+0x60] ;  /* 0x0000600002287984 */ /* 0x000fe20000000c00 */
[----:B------:R-:W-:-:S03]  /*6950*/  FFMA R58, R14, R58, R57 ;  /* 0x0000003a0e3a7223 */ /* 0x000fc60000000039 */
[----:B------:R-:W0:Y:S01]  /*6960*/  LDS.128 R4, [R0+0x1060] ;  /* 0x0010600000047984 */ /* 0x000e220000000c00 */
[----:B------:R-:W-:Y:S01]  /*6970*/  FFMA R18, R14, R18, R17 ;  /* 0x000000120e127223 */ /* 0x000fe20000000011 */
[----:B------:R-:W-:Y:S01]  /*6980*/  FFMA R33, R25, R33, R32 ;  /* 0x0000002119217223 */ /* 0x000fe20000000020 */
[----:B------:R-:W-:Y:S01]  /*6990*/  FFMA R59, R15, R59, R58 ;  /* 0x0000003b0f3b7223 */ /* 0x000fe2000000003a */
[----:B------:R-:W-:Y:S01]  /*69a0*/  FFMA R37, R25, R37, R36 ;  /* 0x0000002519257223 */ /* 0x000fe20000000024 */
[----:B------:R-:W-:Y:S01]  /*69b0*/  FFMA R19, R15, R19, R18 ;  /* 0x000000130f137223 */ /* 0x000fe20000000012 */
[----:B------:R-:W-:Y:S01]  /*69c0*/  FFMA R34, R26, R34, R33 ;  /* 0x000000221a227223 */ /* 0x000fe20000000021 */
[----:B------:R-:W5:Y:S01]  /*69d0*/  LDS.128 R12, [R0+0x1160] ;  /* 0x00116000000c7984 */ /* 0x000f620000000c00 */
[C---:B-1----:R-:W-:Y:S01]  /*69e0*/  FFMA R52, R24.reuse, R52, R59 ;  /* 0x0000003418347223 */ /* 0x042fe2000000003b */
[----:B------:R-:W-:Y:S01]  /*69f0*/  FFMA R48, R24, R48, R19 ;  /* 0x0000003018307223 */ /* 0x000fe20000000013 */
[----:B------:R-:W-:Y:S01]  /*6a00*/  FFMA R38, R26, R38, R37 ;  /* 0x000000261a267223 */ /* 0x000fe20000000025 */
[----:B------:R-:W-:Y:S01]  /*6a10*/  FFMA R35, R27, R35, R34 ;  /* 0x000000231b237223 */ /* 0x000fe20000000022 */
[C---:B------:R-:W-:Y:S01]  /*6a20*/  FFMA R53, R25.reuse, R53, R52 ;  /* 0x0000003519357223 */ /* 0x040fe20000000034 */
[----:B------:R-:W-:Y:S01]  /*6a30*/  FFMA R49, R25, R49, R48 ;  /* 0x0000003119317223 */ /* 0x000fe20000000030 */
[----:B------:R-:W-:Y:S01]  /*6a40*/  FFMA R25, R27, R39, R38 ;  /* 0x000000271b197223 */ /* 0x000fe20000000026 */
[----:B--2---:R-:W-:Y:S01]  /*6a50*/  FFMA R60, R44, R60, R35 ;  /* 0x0000003c2c3c7223 */ /* 0x004fe20000000023 */
[----:B------:R-:W-:Y:S01]  /*6a60*/  LDS.128 R16, [R0+0x1360] ;  /* 0x0013600000107984 */ /* 0x000fe20000000c00 */
[----:B------:R-:W-:-:S03]  /*6a70*/  FFMA R50, R26, R50, R49 ;  /* 0x000000321a327223 */ /* 0x000fc60000000031 */
[----:B------:R-:W1:Y:S01]  /*6a80*/  LDS.128 R32, [R0+0x1260] ;  /* 0x0012600000207984 */ /* 0x000e620000000c00 */
[----:B------:R-:W-:-:S03]  /*6a90*/  FFMA R54, R26, R54, R53 ;  /* 0x000000361a367223 */ /* 0x000fc60000000035 */
[----:B------:R-:W-:Y:S04]  /*6aa0*/  LDS.128 R56, [R2+0x70] ;  /* 0x0000700002387984 */ /* 0x000fe80000000c00 */
[----:B------:R-:W2:Y:S01]  /*6ab0*/  LDS.128 R36, [R0+0x1070] ;  /* 0x0010700000247984 */ /* 0x000ea20000000c00 */
[C---:B---3--:R-:W-:Y:S01]  /*6ac0*/  FFMA R20, R44.reuse, R20, R25 ;  /* 0x000000142c147223 */ /* 0x048fe20000000019 */
[C---:B------:R-:W-:Y:S01]  /*6ad0*/  FFMA R51, R27.reuse, R51, R50 ;  /* 0x000000331b337223 */ /* 0x040fe20000000032 */
[----:B------:R-:W-:Y:S02]  /*6ae0*/  FFMA R55, R27, R55, R54 ;  /* 0x000000371b377223 */ /* 0x000fe40000000036 */
[----:B------:R-:W3:Y:S01]  /*6af0*/  LDS.128 R24, [R0+0x1170] ;  /* 0x0011700000187984 */ /* 0x000ee20000000c00 */
[----:B------:R-:W-:Y:S01]  /*6b00*/  FFMA R61, R45, R61, R60 ;  /* 0x0000003d2d3d7223 */ /* 0x000fe2000000003c */
[C---:B----4-:R-:W-:Y:S01]  /*6b10*/  FFMA R8, R44.reuse, R8, R51 ;  /* 0x000000082c087223 */ /* 0x050fe20000000033 */
[----:B------:R-:W-:Y:S01]  /*6b20*/  FFMA R28, R44, R28, R55 ;  /* 0x0000001c2c1c7223 */ /* 0x000fe20000000037 */
[----:B------:R-:W-:Y:S01]  /*6b30*/  LDS.128 R48, [R0+0x1370] ;  /* 0x0013700000307984 */ /* 0x000fe20000000c00 */
[----:B------:R-:W-:-:S03]  /*6b40*/  FFMA R62, R46, R62, R61 ;  /* 0x0000003e2e3e7223 */ /* 0x000fc6000000003d */
[----:B------:R-:W4:Y:S01]  /*6b50*/  LDS.128 R52, [R0+0x1270] ;  /* 0x0012700000347984 */ /* 0x000f220000000c00 */
[----:B------:R-:W-:Y:S01]  /*6b60*/  FFMA R63, R47, R63, R62 ;  /* 0x0000003f2f3f7223 */ /* 0x000fe2000000003e */
[----:B------:R-:W-:-:S03]  /*6b70*/  FFMA R21, R45, R21, R20 ;  /* 0x000000152d157223 */ /* 0x000fc60000000014 */
[----:B0-----:R-:W-:Y:S01]  /*6b80*/  FFMA R4, R40, R4, R63 ;  /* 0x0000000428047223 */ /* 0x001fe2000000003f */
        /* <DEDUP_REMOVED lines=8> */
[C---:B-----5:R-:W-:Y:S01]  /*6c10*/  FFMA R12, R40.reuse, R12, R23 ;  /* 0x0000000c280c7223 */ /* 0x060fe20000000017 */
[C---:B------:R-:W-:Y:S01]  /*6c20*/  FFMA R11, R47.reuse, R11, R10 ;  /* 0x0000000b2f0b7223 */ /* 0x040fe2000000000a */
[----:B------:R-:W-:Y:S01]  /*6c30*/  FFMA R31, R47, R31, R30 ;  /* 0x0000001f2f1f7223 */ /* 0x000fe2000000001e */
[----:B------:R-:W-:Y:S01]  /*6c40*/  FFMA R9, R43, R7, R6 ;  /* 0x000000072b097223 */ /* 0x000fe20000000006 */
[----:B------:R-:W-:Y:S01]  /*6c50*/  FFMA R13, R41, R13, R12 ;  /* 0x0000000d290d7223 */ /* 0x000fe2000000000c */
[C---:B-1----:R-:W-:Y:S01]  /*6c60*/  FFMA R32, R40.reuse, R32, R11 ;  /* 0x0000002028207223 */ /* 0x042fe2000000000b */
[----:B------:R-:W-:Y:S01]  /*6c70*/  FFMA R16, R40, R16, R31 ;  /* 0x0000001028107223 */ /* 0x000fe2000000001f */
[----:B------:R-:W-:Y:S01]  /*6c80*/  LDS.128 R4, [R2+0x80] ;  /* 0x0000800002047984 */ /* 0x000fe20000000c00 */
[----:B------:R-:W-:-:S03]  /*6c90*/  FFMA R14, R42, R14, R13 ;  /* 0x0000000e2a0e7223 */ /* 0x000fc6000000000d */
[----:B------:R-:W0:Y:S01]  /*6ca0*/  LDS.128 R44, [R0+0x1080] ;  /* 0x00108000002c7984 */ /* 0x000e220000000c00 */
[----:B--2---:R-:W-:-:S03]  /*6cb0*/  FFMA R36, R56, R36, R9 ;  /* 0x0000002438247223 */ /* 0x004fc60000000009 */
[----:B------:R-:W1:Y:S01]  /*6cc0*/  LDS.128 R28, [R0+0x1180] ;  /* 0x00118000001c7984 */ /* 0x000e620000000c00 */
[----:B------:R-:W-:-:S03]  /*6cd0*/  FFMA R15, R43, R15, R14 ;  /* 0x0000000f2b0f7223 */ /* 0x000fc6000000000e */
[----:B------:R-:W2:Y:S01]  /*6ce0*/  LDS.128 R20, [R0+0x1280] ;  /* 0x0012800000147984 */ /* 0x000ea20000000c00 */
[----:B------:R-:W-:-:S03]  /*6cf0*/  FFMA R33, R41, R33, R32 ;  /* 0x0000002129217223 */ /* 0x000fc60000000020 */
[----:B------:R-:W5:Y:S01]  /*6d00*/  LDS.128 R8, [R0+0x1380] ;  /* 0x0013800000087984 */ /* 0x000f620000000c00 */
[----:B------:R-:W-:Y:S01]  /*6d10*/  FFMA R17, R41, R17, R16 ;  /* 0x0000001129117223 */ /* 0x000fe20000000010 */
[----:B---3--:R-:W-:Y:S01]  /*6d20*/  FFMA R24, R56, R24, R15 ;  /* 0x0000001838187223 */ /* 0x008fe2000000000f */
[C---:B------:R-:W-:Y:S01]  /*6d30*/  FFMA R34, R42.reuse, R34, R33 ;  /* 0x000000222a227223 */ /* 0x040fe20000000021 */
[----:B------:R-:W-:Y:S01]  /*6d40*/  LDS.128 R60, [R0+0x10a0] ;  /* 0x0010a000003c7984 */ /* 0x000fe20000000c00 */
[----:B------:R-:W-:Y:S01]  /*6d50*/  FFMA R18, R42, R18, R17 ;  /* 0x000000122a127223 */ /* 0x000fe20000000011 */
[----:B------:R-:W-:Y:S01]  /*6d60*/  FFMA R13, R57, R25, R24 ;  /* 0x00000019390d7223 */ /* 0x000fe20000000018 */
[C---:B------:R-:W-:Y:S02]  /*6d70*/  FFMA R35, R43.reuse, R35, R34 ;  /* 0x000000232b237223 */ /* 0x040fe40000000022 */
[----:B------:R-:W-:Y:S01]  /*6d80*/  FFMA R19, R43, R19, R18 ;  /* 0x000000132b137223 */ /* 0x000fe20000000012 */
[----:B------:R-:W-:Y:S01]  /*6d90*/  FFMA R37, R57, R37, R36 ;  /* 0x0000002539257223 */ /* 0x000fe20000000024 */
[----:B------:R-:W-:Y:S01]  /*6da0*/  FFMA R26, R58, R26, R13 ;  /* 0x0000001a3a1a7223 */ /* 0x000fe2000000000d */
[C---:B----4-:R-:W-:Y:S01]  /*6db0*/  FFMA R52, R56.reuse, R52, R35 ;  /* 0x0000003438347223 */ /* 0x050fe20000000023 */
[----:B------:R-:W-:Y:S01]  /*6dc0*/  FFMA R48, R56, R48, R19 ;  /* 0x0000003038307223 */ /* 0x000fe20000000013 */
[----:B------:R-:W-:Y:S01]  /*6dd0*/  LDS.128 R12, [R2+0x90] ;  /* 0x00009000020c7984 */ /* 0x000fe20000000c00 */
[----:B------:R-:W-:-:S03]  /*6de0*/  FFMA R38, R58, R38, R37 ;  /* 0x000000263a267223 */ /* 0x000fc60000000025 */
[----:B------:R-:W3:Y:S04]  /*6df0*/  LDS.128 R40, [R0+0x1090] ;  /* 0x0010900000287984 */ /* 0x000ee80000000c00 */
[----:B------:R-:W4:Y:S04]  /*6e00*/  LDS.128 R32, [R0+0x1290] ;  /* 0x0012900000207984 */ /* 0x000f280000000c00 */
[----:B------:R-:W4:Y:S01]  /*6e10*/  LDS.128 R16, [R0+0x1390] ;  /* 0x0013900000107984 */ /* 0x000f220000000c00 */
[----:B------:R-:W-:-:S03]  /*6e20*/  FFMA R25, R59, R39, R38 ;  /* 0x000000273b197223 */ /* 0x000fc60000000026 */
[----:B------:R-:W4:Y:S01]  /*6e30*/  LDS.128 R36, [R0+0x1190] ;  /* 0x0011900000247984 */ /* 0x000f220000000c00 */
[C---:B------:R-:W-:Y:S01]  /*6e40*/  FFMA R53, R57.reuse, R53, R52 ;  /* 0x0000003539357223 */ /* 0x040fe20000000034 */
[----:B------:R-:W-:-:S03]  /*6e50*/  FFMA R49, R57, R49, R48 ;  /* 0x0000003139317223 */ /* 0x000fc60000000030 */
[C---:B------:R-:W-:Y:S01]  /*6e60*/  FFMA R54, R58.reuse, R54, R53 ;  /* 0x000000363a367223 */ /* 0x040fe20000000035 */
[----:B------:R-:W-:Y:S01]  /*6e70*/  FFMA R50, R58, R50, R49 ;  /* 0x000000323a327223 */ /* 0x000fe20000000031 */
[----:B------:R-:W-:Y:S01]  /*6e80*/  SHF.L.U32 R24, R65, 0x8, RZ ;  /* 0x0000000841187819 */ /* 0x000fe200000006ff */
[C---:B------:R-:W-:Y:S01]  /*6e90*/  FFMA R27, R59.reuse, R27, R26 ;  /* 0x0000001b3b1b7223 */ /* 0x040fe2000000001a */
[C---:B------:R-:W-:Y:S01]  /*6ea0*/  FFMA R55, R59.reuse, R55, R54 ;  /* 0x000000373b377223 */ /* 0x040fe20000000036 */
[----:B------:R-:W-:Y:S01]  /*6eb0*/  FFMA R51, R59, R51, R50 ;  /* 0x000000333b337223 */ /* 0x000fe20000000032 */
[----:B------:R-:W-:Y:S01]  /*6ec0*/  LOP3.LUT R3, R3, 0x3f004, R24, 0xc8, !PT ;  /* 0x0003f00403037812 */ /* 0x000fe200078ec818 */
[C---:B0-----:R-:W-:Y:S01]  /*6ed0*/  FFMA R44, R4.reuse, R44, R25 ;  /* 0x0000002c042c7223 */ /* 0x041fe20000000019 */
[C---:B-1----:R-:W-:Y:S01]  /*6ee0*/  FFMA R28, R4.reuse, R28, R27 ;  /* 0x0000001c041c7223 */ /* 0x042fe2000000001b */
[C---:B--2---:R-:W-:Y:S01]  /*6ef0*/  FFMA R20, R4.reuse, R20, R55 ;  /* 0x0000001404147223 */ /* 0x044fe20000000037 */
[----:B-----5:R-:W-:Y:S01]  /*6f00*/  FFMA R8, R4, R8, R51 ;  /* 0x0000000804087223 */ /* 0x020fe20000000033 */
[----:B------:R-:W0:Y:S01]  /*6f10*/  LDS.128 R24, [R2+0xa0] ;  /* 0x0000a00002187984 */ /* 0x000e220000000c00 */
[----:B------:R-:W-:-:S03]  /*6f20*/  FFMA R45, R5, R45, R44 ;  /* 0x0000002d052d7223 */ /* 0x000fc6000000002c */
[----:B------:R-:W1:Y:S01]  /*6f30*/  LDS.128 R56, [R0+0x11a0] ;  /* 0x0011a00000387984 */ /* 0x000e620000000c00 */
[----:B------:R-:W-:-:S03]  /*6f40*/  FFMA R21, R5, R21, R20 ;  /* 0x0000001505157223 */ /* 0x000fc60000000014 */
[----:B------:R-:W2:Y:S01]  /*6f50*/  LDS.128 R52, [R0+0x12a0] ;  /* 0x0012a00000347984 */ /* 0x000ea20000000c00 */
[----:B------:R-:W-:-:S03]  /*6f60*/  FFMA R9, R5, R9, R8 ;  /* 0x0000000905097223 */ /* 0x000fc60000000008 */
[----:B------:R-:W5:Y:S01]  /*6f70*/  LDS.128 R48, [R0+0x13a0] ;  /* 0x0013a00000307984 */ /* 0x000f620000000c00 */
[C---:B------:R-:W-:Y:S01]  /*6f80*/  FFMA R46, R6.reuse, R46, R45 ;  /* 0x0000002e062e7223 */ /* 0x040fe2000000002d */
[C---:B------:R-:W-:Y:S01]  /*6f90*/  FFMA R22, R6.reuse, R22, R21 ;  /* 0x0000001606167223 */ /* 0x040fe20000000015 */
[C---:B------:R-:W-:Y:S01]  /*6fa0*/  FFMA R10, R6.reuse, R10, R9 ;  /* 0x0000000a060a7223 */ /* 0x040fe20000000009 */
[----:B------:R-:W-:Y:S01]  /*6fb0*/  FFMA R29, R5, R29, R28 ;  /* 0x0000001d051d7223 */ /* 0x000fe2000000001c */
[----:B------:R-:W-:Y:S01]  /*6fc0*/  SHF.L.U32 R4, R65, 0x5, RZ ;  /* 0x0000000541047819 */ /* 0x000fe200000006ff */
[C---:B------:R-:W-:Y:S01]  /*6fd0*/  FFMA R47, R7.reuse, R47, R46 ;  /* 0x0000002f072f7223 */ /* 0x040fe2000000002e */
[C---:B------:R-:W-:Y:S01]  /*6fe0*/  FFMA R23, R7.reuse, R23, R22 ;  /* 0x0000001707177223 */ /* 0x040fe20000000016 */
[----:B------:R-:W-:Y:S01]  /*6ff0*/  FFMA R11, R7, R11, R10 ;  /* 0x0000000b070b7223 */ /* 0x000fe2000000000a */
[----:B------:R-:W-:Y:S01]  /*7000*/  FFMA R30, R6, R30, R29 ;  /* 0x0000001e061e7223 */ /* 0x000fe2000000001d */
[----:B------:R-:W-:Y:S01]  /*7010*/  LOP3.LUT R3, R3, 0x1c0, R4, 0xf8, !PT ;  /* 0x000001c003037812 */ /* 0x000fe200078ef804 */
[C---:B---3--:R-:W-:Y:S01]  /*7020*/  FFMA R40, R12.reuse, R40, R47 ;  /* 0x000000280c287223 */ /* 0x048fe2000000002f */
[C---:B----4-:R-:W-:Y:S01]  /*7030*/  FFMA R32, R12.reuse, R32, R23 ;  /* 0x000000200c207223 */ /* 0x050fe20000000017 */
[----:B------:R-:W-:Y:S01]  /*7040*/  FFMA R31, R7, R31, R30 ;  /* 0x0000001f071f7223 */ /* 0x000fe2000000001e */
[C---:B------:R-:W-:Y:S01]  /*7050*/  FFMA R16, R12.reuse, R16, R11 ;  /* 0x000000100c107223 */ /* 0x040fe2000000000b */
[----:B------:R-:W-:Y:S04]  /*7060*/  LDS.128 R20, [R2+0xb0] ;  /* 0x0000b00002147984 */ /* 0x000fe80000000c00 */
[----:B------:R-:W3:Y:S04]  /*7070*/  LDS.128 R8, [R0+0x10b0] ;  /* 0x0010b00000087984 */ /* 0x000ee80000000c00 */
[----:B------:R-:W4:Y:S04]  /*7080*/  LDS.128 R4, [R0+0x11b0] ;  /* 0x0011b00000047984 */ /* 0x000f280000000c00 */
[----:B------:R-:W4:Y:S01]  /*7090*/  LDS.128 R44, [R0+0x12b0] ;  /* 0x0012b000002c7984 */ /* 0x000f220000000c00 */
[----:B------:R-:W-:Y:S01]  /*70a0*/  FFMA R36, R12, R36, R31 ;  /* 0x000000240c247223 */ /* 0x000fe2000000001f */
[----:B------:R-:W-:-:S02]  /*70b0*/  FFMA R41, R13, R41, R40 ;  /* 0x000000290d297223 */ /* 0x000fc40000000028 */
[----:B------:R-:W4:Y:S01]  /*70c0*/  LDS.128 R28, [R0+0x13b0] ;  /* 0x0013b000001c7984 */ /* 0x000f220000000c00 */
        /* <DEDUP_REMOVED lines=15> */
[----:B------:R-:W-:Y:S01]  /*71c0*/  LDS.128 R12, [R2+0xc0] ;  /* 0x0000c000020c7984 */ /* 0x000fe20000000c00 */
[----:B------:R-:W-:-:S03]  /*71d0*/  FFMA R61, R25, R61, R60 ;  /* 0x0000003d193d7223 */ /* 0x000fc6000000003c */
[----:B------:R-:W0:Y:S01]  /*71e0*/  LDS.128 R40, [R0+0x10c0] ;  /* 0x0010c00000287984 */ /* 0x000e220000000c00 */
[----:B------:R-:W-:-:S03]  /*71f0*/  FFMA R57, R25, R57, R56 ;  /* 0x0000003919397223 */ /* 0x000fc60000000038 */
[----:B------:R-:W1:Y:S01]  /*7200*/  LDS.128 R36, [R0+0x11c0] ;  /* 0x0011c00000247984 */ /* 0x000e620000000c00 */
[----:B------:R-:W-:-:S03]  /*7210*/  FFMA R53, R25, R53, R52 ;  /* 0x0000003519357223 */ /* 0x000fc60000000034 */
[----:B------:R-:W2:Y:S04]  /*7220*/  LDS.128 R32, [R0+0x12c0] ;  /* 0x0012c00000207984 */ /* 0x000ea80000000c00 */
        /* <DEDUP_REMOVED lines=23> */
[----:B------:R-:W-:Y:S01]  /*73a0*/  SHF.L.U32 R67, R67, 0x3, RZ ;  /* 0x0000000343437819 */ /* 0x000fe200000006ff */
[C---:B------:R-:W-:Y:S01]  /*73b0*/  FFMA R10, R22.reuse, R10, R9 ;  /* 0x0000000a160a7223 */ /* 0x040fe20000000009 */
        /* <DEDUP_REMOVED lines=8> */
[----:B------:R-:W-:Y:S01]  /*7440*/  IADD3 R3, PT, PT, R66, R3, R64 ;  /* 0x0000000342037210 */ /* 0x000fe20007ffe040 */
[C---:B0-----:R-:W-:Y:S01]  /*7450*/  FFMA R40, R12.reuse, R40, R11 ;  /* 0x000000280c287223 */ /* 0x041fe2000000000b */
[C---:B-1----:R-:W-:Y:S01]  /*7460*/  FFMA R36, R12.reuse, R36, R7 ;  /* 0x000000240c247223 */ /* 0x042fe20000000007 */
[----:B--2---:R-:W-:Y:S01]  /*7470*/  FFMA R32, R12, R32, R47 ;  /* 0x000000200c207223 */ /* 0x004fe2000000002f */
[----:B------:R-:W-:Y:S01]  /*7480*/  IADD3 R3, PT, PT, R20, R3, RZ ;  /* 0x0000000314037210 */ /* 0x000fe20007ffe0ff */
[----:B-----5:R-:W-:Y:S01]  /*7490*/  FFMA R16, R12, R16, R31 ;  /* 0x000000100c107223 */ /* 0x020fe2000000001f */
[----:B------:R-:W-:Y:S01]  /*74a0*/  LDS.128 R4, [R2+0xe0] ;  /* 0x0000e00002047984 */ /* 0x000fe20000000c00 */
[C---:B------:R-:W-:Y:S01]  /*74b0*/  FFMA R41, R13.reuse, R41, R40 ;  /* 0x000000290d297223 */ /* 0x040fe20000000028 */
[----:B------:R-:W-:-:S02]  /*74c0*/  FFMA R37, R13, R37, R36 ;  /* 0x000000250d257223 */ /* 0x000fc40000000024 */
[----:B------:R-:W0:Y:S01]  /*74d0*/  LDS.128 R8, [R0+0x10e0] ;  /* 0x0010e00000087984 */ /* 0x000e220000000c00 */
[----:B------:R-:W-:-:S03]  /*74e0*/  FFMA R33, R13, R33, R32 ;  /* 0x000000210d217223 */ /* 0x000fc60000000020 */
[----:B------:R-:W1:Y:S04]  /*74f0*/  LDS.128 R20, [R0+0x11e0] ;  /* 0x0011e00000147984 */ /* 0x000e680000000c00 */
[----:B------:R-:W2:Y:S04]  /*7500*/  LDS.128 R28, [R0+0x12e0] ;  /* 0x0012e000001c7984 */ /* 0x000ea80000000c00 */
[----:B------:R-:W5:Y:S01]  /*7510*/  LDS.128 R44, [R0+0x13e0] ;  /* 0x0013e000002c7984 */ /* 0x000f620000000c00 */
        /* <DEDUP_REMOVED lines=12> */
[----:B------:R-:W-:Y:S04]  /*75e0*/  LDS.128 R12, [R2+0xf0] ;  /* 0x0000f000020c7984 */ /* 0x000fe80000000c00 */
[----:B------:R-:W3:Y:S04]  /*75f0*/  LDS.128 R36, [R0+0x10f0] ;  /* 0x0010f00000247984 */ /* 0x000ee80000000c00 */
[----:B------:R-:W4:Y:S04]  /*7600*/  LDS.128 R32, [R0+0x11f0] ;  /* 0x0011f00000207984 */ /* 0x000f280000000c00 */
[----:B------:R-:W4:Y:S04]  /*7610*/  LDS.128 R16, [R0+0x12f0] ;  /* 0x0012f00000107984 */ /* 0x000f280000000c00 */
[----:B------:R-:W4:Y:S01]  /*7620*/  LDS.128 R40, [R0+0x13f0] ;  /* 0x0013f00000287984 */ /* 0x000f220000000c00 */
        /* <DEDUP_REMOVED lines=51> */
.L_x_2:
[----:B------:R-:W0:Y:S02]  /*7960*/  LDC R2, c[0x0][0x3a0] ;  /* 0x0000e800ff027b82 */ /* 0x000e240000000800 */
[----:B0-----:R-:W-:-:S06]  /*7970*/  LEA R0, R2, R1, 0x2 ;  /* 0x0000000102007211 */ /* 0x001fcc00078e10ff */
        /* <DEDUP_REMOVED lines=465> */
[C---:B0-----:R-:W-:Y:S01]  /*9690*/  FFMA R36, R24.reuse, R36, R47 ;  /* 0x0000002418247223 */ /* 0x041fe2000000002f */
[----:B-1----:R-:W-:-:S02]  /*96a0*/  FFMA R32, R24, R32, R51 ;  /* 0x0000002018207223 */ /* 0x002fc40000000033 */
[----:B------:R-:W-:Y:S01]  /*96b0*/  LOP3.LUT R64, R64, 0x38, RZ, 0xc0, !PT ;  /* 0x0000003840407812 */ /* 0x000fe200078ec0ff */
[C---:B-----5:R-:W-:Y:S01]  /*96c0*/  FFMA R28, R24.reuse, R28, R55 ;  /* 0x0000001c181c7223 */ /* 0x060fe20000000037 */
        /* <DEDUP_REMOVED lines=19> */
.L_x_5:
        /* <DEDUP_REMOVED lines=389> */
[----:B------:R-:W-:Y:S01]  /*b050*/  SHF.L.U32 R67, R67, 0x3, RZ ;  /* 0x0000000343437819 */ /* 0x000fe200000006ff */
[C---:B------:R-:W-:Y:S01]  /*b060*/  FFMA R6, R22.reuse, R6, R5 ;  /* 0x0000000616067223 */ /* 0x040fe20000000005 */
[C---:B------:R-:W-:Y:S01]  /*b070*/  FFMA R46, R22.reuse, R46, R45 ;  /* 0x0000002e162e7223 */ /* 0x040fe2000000002d */
[----:B------:R-:W-:Y:S01]  /*b080*/  FFMA R30, R22, R30, R29 ;  /* 0x0000001e161e7223 */ /* 0x000fe2000000001d */
[----:B------:R-:W-:Y:S01]  /*b090*/  LOP3.LUT R3, R3, 0x1c0, R66, 0xf8, !PT ;  /* 0x000001c003037812 */ /* 0x000fe200078ef842 */
[----:B------:R-:W-:Y:S01]  /*b0a0*/  FFMA R11, R23, R11, R10 ;  /* 0x0000000b170b7223 */ /* 0x000fe2000000000a */
[----:B------:R-:W-:Y:S01]  /*b0b0*/  LOP3.LUT R20, R67, 0x38, RZ, 0xc0, !PT ;  /* 0x0000003843147812 */ /* 0x000fe200078ec0ff */
        /* <DEDUP_REMOVED lines=85> */
.L_x_4:
[----:B------:R-:W0:Y:S02]  /*b610*/  LDC R4, c[0x0][0x3a4] ;  /* 0x0000e900ff047b82 */ /* 0x000e240000000800 */
[----:B0-----:R-:W-:-:S05]  /*b620*/  LEA R0, R4, R1, 0x2 ;  /* 0x0000000104007211 */ /* 0x001fca00078e10ff */
[----:B------:R-:W2:Y:S02]  /*b630*/  LDL R3, [R0] ;  /* 0x0000000000037983 */ /* 0x000ea40000100800 */
[----:B--2---:R-:W-:-:S04]  /*b640*/  IADD3 R2, PT, PT, R64, R3, RZ ;  /* 0x0000000340027210 */ /* 0x004fc80007ffe0ff */
[----:B------:R-:W-:-:S13]  /*b650*/  ISETP.GE.U32.AND P0, PT, R69, R2, PT ;  /* 0x000000024500720c */ /* 0x000fda0003f06070 */
[----:B------:R-:W-:Y:S05]  /*b660*/  @P0 EXIT ;  /* 0x000000000000094d */ /* 0x000fea0003800000 */
        /* <DEDUP_REMOVED lines=484> */
.L_x_6:
        /* <DEDUP_REMOVED lines=481> */
.L_x_7:
[----:B------:R-:W-:-:S00]  /*f2c0*/  BRA `(.L_x_7) ;  /* 0xfffffffc00fc7947 */ /* 0x000fc0000383ffff */
[----:B------:R-:W-:-:S00]  /*f2d0*/  NOP ;  /* 0x0000000000007918 */ /* 0x000fc00000000000 */
        /* <DEDUP_REMOVED lines=10> */
.L_x_8:


//--------------------- .nv.shared.sample         --------------------------
	.section	.nv.shared.sample,"aw",@nobits
	.sectionflags	@""
.nv.shared.sample:
	.zero		9216


//--------------------- .nv.shared.reserved.0     --------------------------
	.section	.nv.shared.reserved.0,"aw",@nobits
	.weak		__nv_reservedSMEM_offset_0_alias
	.size		__nv_reservedSMEM_offset_0_alias, 0, 64
	.other		__nv_reservedSMEM_offset_0_alias,@"STO_CUDA_RESERVED_SHARED STV_DEFAULT"
__nv_reservedSMEM_offset_0_alias:
	.zero		0
	.zero		64


//--------------------- .nv.constant0.sample      --------------------------
	.section	.nv.constant0.sample,"a",@progbits
	.sectionflags	@""
	.align	4
.nv.constant0.sample:
	.zero		936


//--------------------- SYMBOLS --------------------------

	.type		.nv.reservedSmem.offset0,@object
	.size		.nv.reservedSmem.offset0,0x4
	.type		.nv.reservedSmem.cap,@object
	.size		.nv.reservedSmem.cap,0x4
